//
// Generated by NVIDIA NVVM Compiler
//
// Compiler Build ID: CL-36424714
// Cuda compilation tools, release 13.0, V13.0.88
// Based on NVVM 20.0.0
//

.version 9.0
.target sm_100
.address_size 64

	// .globl	_Z12computeOmegaPfS_i
.global .align 1 .b8 _ZN34_INTERNAL_3ae69424_4_k_cu_507384ac4cuda3std3__45__cpo5beginE[1];
.global .align 1 .b8 _ZN34_INTERNAL_3ae69424_4_k_cu_507384ac4cuda3std3__45__cpo3endE[1];
.global .align 1 .b8 _ZN34_INTERNAL_3ae69424_4_k_cu_507384ac4cuda3std3__45__cpo6cbeginE[1];
.global .align 1 .b8 _ZN34_INTERNAL_3ae69424_4_k_cu_507384ac4cuda3std3__45__cpo4cendE[1];
.global .align 1 .b8 _ZN34_INTERNAL_3ae69424_4_k_cu_507384ac4cuda3std3__45__cpo6rbeginE[1];
.global .align 1 .b8 _ZN34_INTERNAL_3ae69424_4_k_cu_507384ac4cuda3std3__45__cpo4rendE[1];
.global .align 1 .b8 _ZN34_INTERNAL_3ae69424_4_k_cu_507384ac4cuda3std3__45__cpo7crbeginE[1];
.global .align 1 .b8 _ZN34_INTERNAL_3ae69424_4_k_cu_507384ac4cuda3std3__45__cpo5crendE[1];
.global .align 1 .b8 _ZN34_INTERNAL_3ae69424_4_k_cu_507384ac4cuda3std3__436_GLOBAL__N__3ae69424_4_k_cu_507384ac6ignoreE[1];
.global .align 1 .b8 _ZN34_INTERNAL_3ae69424_4_k_cu_507384ac4cuda3std3__419piecewise_constructE[1];
.global .align 1 .b8 _ZN34_INTERNAL_3ae69424_4_k_cu_507384ac4cuda3std3__48in_placeE[1];
.global .align 1 .b8 _ZN34_INTERNAL_3ae69424_4_k_cu_507384ac4cuda3std3__420unreachable_sentinelE[1];
.global .align 1 .b8 _ZN34_INTERNAL_3ae69424_4_k_cu_507384ac4cuda3std3__47nulloptE[1];
.global .align 1 .b8 _ZN34_INTERNAL_3ae69424_4_k_cu_507384ac4cuda3std3__48unexpectE[1];
.global .align 1 .b8 _ZN34_INTERNAL_3ae69424_4_k_cu_507384ac4cuda3std6ranges3__45__cpo4swapE[1];
.global .align 1 .b8 _ZN34_INTERNAL_3ae69424_4_k_cu_507384ac4cuda3std6ranges3__45__cpo9iter_moveE[1];
.global .align 1 .b8 _ZN34_INTERNAL_3ae69424_4_k_cu_507384ac4cuda3std6ranges3__45__cpo5beginE[1];
.global .align 1 .b8 _ZN34_INTERNAL_3ae69424_4_k_cu_507384ac4cuda3std6ranges3__45__cpo3endE[1];
.global .align 1 .b8 _ZN34_INTERNAL_3ae69424_4_k_cu_507384ac4cuda3std6ranges3__45__cpo6cbeginE[1];
.global .align 1 .b8 _ZN34_INTERNAL_3ae69424_4_k_cu_507384ac4cuda3std6ranges3__45__cpo4cendE[1];
.global .align 1 .b8 _ZN34_INTERNAL_3ae69424_4_k_cu_507384ac4cuda3std6ranges3__45__cpo7advanceE[1];
.global .align 1 .b8 _ZN34_INTERNAL_3ae69424_4_k_cu_507384ac4cuda3std6ranges3__45__cpo9iter_swapE[1];
.global .align 1 .b8 _ZN34_INTERNAL_3ae69424_4_k_cu_507384ac4cuda3std6ranges3__45__cpo4nextE[1];
.global .align 1 .b8 _ZN34_INTERNAL_3ae69424_4_k_cu_507384ac4cuda3std6ranges3__45__cpo4prevE[1];
.global .align 1 .b8 _ZN34_INTERNAL_3ae69424_4_k_cu_507384ac4cuda3std6ranges3__45__cpo4dataE[1];
.global .align 1 .b8 _ZN34_INTERNAL_3ae69424_4_k_cu_507384ac4cuda3std6ranges3__45__cpo5cdataE[1];
.global .align 1 .b8 _ZN34_INTERNAL_3ae69424_4_k_cu_507384ac4cuda3std6ranges3__45__cpo4sizeE[1];
.global .align 1 .b8 _ZN34_INTERNAL_3ae69424_4_k_cu_507384ac4cuda3std6ranges3__45__cpo5ssizeE[1];
.global .align 1 .b8 _ZN34_INTERNAL_3ae69424_4_k_cu_507384ac4cuda3std6ranges3__45__cpo8distanceE[1];
.global .align 1 .b8 _ZN34_INTERNAL_3ae69424_4_k_cu_507384ac6thrust24THRUST_300001_SM_1000_NS8cuda_cub3parE[1];
.global .align 1 .b8 _ZN34_INTERNAL_3ae69424_4_k_cu_507384ac6thrust24THRUST_300001_SM_1000_NS8cuda_cub10par_nosyncE[1];
.global .align 1 .b8 _ZN34_INTERNAL_3ae69424_4_k_cu_507384ac6thrust24THRUST_300001_SM_1000_NS6system6detail10sequential3seqE[1];
.global .align 1 .b8 _ZN34_INTERNAL_3ae69424_4_k_cu_507384ac6thrust24THRUST_300001_SM_1000_NS12placeholders2_1E[1];
.global .align 1 .b8 _ZN34_INTERNAL_3ae69424_4_k_cu_507384ac6thrust24THRUST_300001_SM_1000_NS12placeholders2_2E[1];
.global .align 1 .b8 _ZN34_INTERNAL_3ae69424_4_k_cu_507384ac6thrust24THRUST_300001_SM_1000_NS12placeholders2_3E[1];
.global .align 1 .b8 _ZN34_INTERNAL_3ae69424_4_k_cu_507384ac6thrust24THRUST_300001_SM_1000_NS12placeholders2_4E[1];
.global .align 1 .b8 _ZN34_INTERNAL_3ae69424_4_k_cu_507384ac6thrust24THRUST_300001_SM_1000_NS12placeholders2_5E[1];
.global .align 1 .b8 _ZN34_INTERNAL_3ae69424_4_k_cu_507384ac6thrust24THRUST_300001_SM_1000_NS12placeholders2_6E[1];
.global .align 1 .b8 _ZN34_INTERNAL_3ae69424_4_k_cu_507384ac6thrust24THRUST_300001_SM_1000_NS12placeholders2_7E[1];
.global .align 1 .b8 _ZN34_INTERNAL_3ae69424_4_k_cu_507384ac6thrust24THRUST_300001_SM_1000_NS12placeholders2_8E[1];
.global .align 1 .b8 _ZN34_INTERNAL_3ae69424_4_k_cu_507384ac6thrust24THRUST_300001_SM_1000_NS12placeholders2_9E[1];
.global .align 1 .b8 _ZN34_INTERNAL_3ae69424_4_k_cu_507384ac6thrust24THRUST_300001_SM_1000_NS12placeholders3_10E[1];
.global .align 1 .b8 _ZN34_INTERNAL_3ae69424_4_k_cu_507384ac6thrust24THRUST_300001_SM_1000_NS3seqE[1];
.global .align 4 .b8 __cudart_i2opi_f[24] = {65, 144, 67, 60, 153, 149, 98, 219, 192, 221, 52, 245, 209, 87, 39, 252, 41, 21, 68, 78, 110, 131, 249, 162};

.visible .entry _Z12computeOmegaPfS_i(
	.param .u64 .ptr .align 1 _Z12computeOmegaPfS_i_param_0,
	.param .u64 .ptr .align 1 _Z12computeOmegaPfS_i_param_1,
	.param .u32 _Z12computeOmegaPfS_i_param_2
)
{
	.reg .pred 	%p<5>;
	.reg .b32 	%r<7>;
	.reg .b32 	%f<32>;
	.reg .b64 	%rd<9>;

	ld.param.u64 	%rd1, [_Z12computeOmegaPfS_i_param_0];
	ld.param.u64 	%rd2, [_Z12computeOmegaPfS_i_param_1];
	ld.param.u32 	%r2, [_Z12computeOmegaPfS_i_param_2];
	mov.u32 	%r3, %ctaid.x;
	mov.u32 	%r4, %ntid.x;
	mov.u32 	%r5, %tid.x;
	mad.lo.s32 	%r1, %r3, %r4, %r5;
	setp.ge.s32 	%p1, %r1, %r2;
	@%p1 bra 	$L__BB0_2;
	cvta.to.global.u64 	%rd3, %rd1;
	cvta.to.global.u64 	%rd4, %rd2;
	shl.b32 	%r6, %r1, 2;
	mul.wide.s32 	%rd5, %r6, 4;
	add.s64 	%rd6, %rd3, %rd5;
	ld.global.f32 	%f1, [%rd6];
	ld.global.f32 	%f2, [%rd6+4];
	ld.global.f32 	%f3, [%rd6+8];
	mul.f32 	%f4, %f2, %f2;
	fma.rn.f32 	%f5, %f1, %f1, %f4;
	fma.rn.f32 	%f6, %f3, %f3, %f5;
	sqrt.rn.f32 	%f7, %f6;
	div.rn.f32 	%f8, %f3, %f7;
	abs.f32 	%f9, %f8;
	fma.rn.f32 	%f10, %f9, 0fBF000000, 0f3F000000;
	rsqrt.approx.ftz.f32 	%f11, %f10;
	mul.f32 	%f12, %f11, %f10;
	mul.f32 	%f13, %f11, 0fBF000000;
	fma.rn.f32 	%f14, %f12, %f13, 0f3F000000;
	fma.rn.f32 	%f15, %f12, %f14, %f12;
	setp.eq.f32 	%p2, %f9, 0f3F800000;
	selp.f32 	%f16, 0f00000000, %f15, %p2;
	setp.gt.f32 	%p3, %f9, 0f3F0F5C29;
	selp.f32 	%f17, %f16, %f9, %p3;
	mul.f32 	%f18, %f17, %f17;
	fma.rn.f32 	%f19, %f18, 0f3D4DD2F7, 0f3C99CA97;
	fma.rn.f32 	%f20, %f19, %f18, 0f3D3F90E8;
	fma.rn.f32 	%f21, %f20, %f18, 0f3D993CCF;
	fma.rn.f32 	%f22, %f21, %f18, 0f3E2AAC04;
	mul.f32 	%f23, %f18, %f22;
	fma.rn.f32 	%f24, %f23, %f17, %f17;
	mul.f32 	%f25, %f24, 0fC0000000;
	fma.rn.f32 	%f26, 0f3F6EE581, 0f3FD774EB, %f25;
	selp.f32 	%f27, %f26, %f24, %p3;
	setp.num.f32 	%p4, %f27, %f27;
	copysign.f32 	%f28, %f8, %f27;
	selp.f32 	%f29, %f28, %f27, %p4;
	mul.f32 	%f30, %f29, 0f43340000;
	div.rn.f32 	%f31, %f30, 0f40490FDB;
	mul.wide.s32 	%rd7, %r1, 4;
	add.s64 	%rd8, %rd4, %rd7;
	st.global.f32 	[%rd8], %f31;
$L__BB0_2:
	ret;

}
	// .globl	_Z8linspacePfffi
.visible .entry _Z8linspacePfffi(
	.param .u64 .ptr .align 1 _Z8linspacePfffi_param_0,
	.param .f32 _Z8linspacePfffi_param_1,
	.param .f32 _Z8linspacePfffi_param_2,
	.param .u32 _Z8linspacePfffi_param_3
)
{
	.reg .pred 	%p<2>;
	.reg .b32 	%r<7>;
	.reg .b32 	%f<9>;
	.reg .b64 	%rd<5>;

	ld.param.u64 	%rd1, [_Z8linspacePfffi_param_0];
	ld.param.f32 	%f1, [_Z8linspacePfffi_param_1];
	ld.param.f32 	%f2, [_Z8linspacePfffi_param_2];
	ld.param.u32 	%r2, [_Z8linspacePfffi_param_3];
	mov.u32 	%r3, %ctaid.x;
	mov.u32 	%r4, %ntid.x;
	mov.u32 	%r5, %tid.x;
	mad.lo.s32 	%r1, %r3, %r4, %r5;
	setp.ge.s32 	%p1, %r1, %r2;
	@%p1 bra 	$L__BB1_2;
	cvta.to.global.u64 	%rd2, %rd1;
	cvt.rn.f32.s32 	%f3, %r1;
	sub.f32 	%f4, %f2, %f1;
	mul.f32 	%f5, %f4, %f3;
	add.s32 	%r6, %r2, -1;
	cvt.rn.f32.s32 	%f6, %r6;
	div.rn.f32 	%f7, %f5, %f6;
	add.f32 	%f8, %f1, %f7;
	mul.wide.s32 	%rd3, %r1, 4;
	add.s64 	%rd4, %rd2, %rd3;
	st.global.f32 	[%rd4], %f8;
$L__BB1_2:
	ret;

}
	// .globl	_Z14createClustersPfS_S_S_iiPi
.visible .entry _Z14createClustersPfS_S_S_iiPi(
	.param .u64 .ptr .align 1 _Z14createClustersPfS_S_S_iiPi_param_0,
	.param .u64 .ptr .align 1 _Z14createClustersPfS_S_S_iiPi_param_1,
	.param .u64 .ptr .align 1 _Z14createClustersPfS_S_S_iiPi_param_2,
	.param .u64 .ptr .align 1 _Z14createClustersPfS_S_S_iiPi_param_3,
	.param .u32 _Z14createClustersPfS_S_S_iiPi_param_4,
	.param .u32 _Z14createClustersPfS_S_S_iiPi_param_5,
	.param .u64 .ptr .align 1 _Z14createClustersPfS_S_S_iiPi_param_6
)
{
	.reg .pred 	%p<40>;
	.reg .b32 	%r<114>;
	.reg .b32 	%f<134>;
	.reg .b64 	%rd<32>;

	ld.param.u64 	%rd8, [_Z14createClustersPfS_S_S_iiPi_param_0];
	ld.param.u64 	%rd9, [_Z14createClustersPfS_S_S_iiPi_param_1];
	ld.param.u64 	%rd12, [_Z14createClustersPfS_S_S_iiPi_param_2];
	ld.param.u64 	%rd10, [_Z14createClustersPfS_S_S_iiPi_param_3];
	ld.param.u32 	%r32, [_Z14createClustersPfS_S_S_iiPi_param_4];
	ld.param.u32 	%r33, [_Z14createClustersPfS_S_S_iiPi_param_5];
	ld.param.u64 	%rd11, [_Z14createClustersPfS_S_S_iiPi_param_6];
	cvta.to.global.u64 	%rd1, %rd12;
	mov.u32 	%r34, %ctaid.x;
	mov.u32 	%r35, %ntid.x;
	mov.u32 	%r36, %tid.x;
	mad.lo.s32 	%r1, %r34, %r35, %r36;
	setp.ge.s32 	%p1, %r1, %r32;
	@%p1 bra 	$L__BB2_15;
	cvta.to.global.u64 	%rd13, %rd9;
	mul.wide.s32 	%rd14, %r1, 4;
	add.s64 	%rd15, %rd13, %rd14;
	ld.global.f32 	%f1, [%rd15];
	setp.lt.s32 	%p2, %r33, 0;
	mov.b32 	%r113, -1;
	@%p2 bra 	$L__BB2_14;
	add.s32 	%r2, %r33, 1;
	and.b32  	%r3, %r2, 15;
	setp.lt.u32 	%p3, %r33, 15;
	mov.b32 	%r113, -1;
	mov.f32 	%f130, 0f7F7FFFFF;
	mov.b32 	%r105, 0;
	@%p3 bra 	$L__BB2_5;
	and.b32  	%r105, %r2, -16;
	add.s64 	%rd30, %rd1, 32;
	mov.b32 	%r113, -1;
	mov.f32 	%f130, 0f7F7FFFFF;
	mov.b32 	%r99, 0;
$L__BB2_4:
	.pragma "nounroll";
	ld.global.f32 	%f13, [%rd30+-32];
	sub.f32 	%f14, %f13, %f1;
	abs.f32 	%f15, %f14;
	setp.lt.f32 	%p4, %f15, %f130;
	selp.b32 	%r43, %r99, %r113, %p4;
	selp.f32 	%f16, %f15, %f130, %p4;
	ld.global.f32 	%f17, [%rd30+-28];
	sub.f32 	%f18, %f17, %f1;
	abs.f32 	%f19, %f18;
	setp.lt.f32 	%p5, %f19, %f16;
	add.s32 	%r44, %r99, 1;
	selp.b32 	%r45, %r44, %r43, %p5;
	selp.f32 	%f20, %f19, %f16, %p5;
	ld.global.f32 	%f21, [%rd30+-24];
	sub.f32 	%f22, %f21, %f1;
	abs.f32 	%f23, %f22;
	setp.lt.f32 	%p6, %f23, %f20;
	add.s32 	%r46, %r99, 2;
	selp.b32 	%r47, %r46, %r45, %p6;
	selp.f32 	%f24, %f23, %f20, %p6;
	ld.global.f32 	%f25, [%rd30+-20];
	sub.f32 	%f26, %f25, %f1;
	abs.f32 	%f27, %f26;
	setp.lt.f32 	%p7, %f27, %f24;
	add.s32 	%r48, %r99, 3;
	selp.b32 	%r49, %r48, %r47, %p7;
	selp.f32 	%f28, %f27, %f24, %p7;
	ld.global.f32 	%f29, [%rd30+-16];
	sub.f32 	%f30, %f29, %f1;
	abs.f32 	%f31, %f30;
	setp.lt.f32 	%p8, %f31, %f28;
	add.s32 	%r50, %r99, 4;
	selp.b32 	%r51, %r50, %r49, %p8;
	selp.f32 	%f32, %f31, %f28, %p8;
	ld.global.f32 	%f33, [%rd30+-12];
	sub.f32 	%f34, %f33, %f1;
	abs.f32 	%f35, %f34;
	setp.lt.f32 	%p9, %f35, %f32;
	add.s32 	%r52, %r99, 5;
	selp.b32 	%r53, %r52, %r51, %p9;
	selp.f32 	%f36, %f35, %f32, %p9;
	ld.global.f32 	%f37, [%rd30+-8];
	sub.f32 	%f38, %f37, %f1;
	abs.f32 	%f39, %f38;
	setp.lt.f32 	%p10, %f39, %f36;
	add.s32 	%r54, %r99, 6;
	selp.b32 	%r55, %r54, %r53, %p10;
	selp.f32 	%f40, %f39, %f36, %p10;
	ld.global.f32 	%f41, [%rd30+-4];
	sub.f32 	%f42, %f41, %f1;
	abs.f32 	%f43, %f42;
	setp.lt.f32 	%p11, %f43, %f40;
	add.s32 	%r56, %r99, 7;
	selp.b32 	%r57, %r56, %r55, %p11;
	selp.f32 	%f44, %f43, %f40, %p11;
	ld.global.f32 	%f45, [%rd30];
	sub.f32 	%f46, %f45, %f1;
	abs.f32 	%f47, %f46;
	setp.lt.f32 	%p12, %f47, %f44;
	add.s32 	%r58, %r99, 8;
	selp.b32 	%r59, %r58, %r57, %p12;
	selp.f32 	%f48, %f47, %f44, %p12;
	ld.global.f32 	%f49, [%rd30+4];
	sub.f32 	%f50, %f49, %f1;
	abs.f32 	%f51, %f50;
	setp.lt.f32 	%p13, %f51, %f48;
	add.s32 	%r60, %r99, 9;
	selp.b32 	%r61, %r60, %r59, %p13;
	selp.f32 	%f52, %f51, %f48, %p13;
	ld.global.f32 	%f53, [%rd30+8];
	sub.f32 	%f54, %f53, %f1;
	abs.f32 	%f55, %f54;
	setp.lt.f32 	%p14, %f55, %f52;
	add.s32 	%r62, %r99, 10;
	selp.b32 	%r63, %r62, %r61, %p14;
	selp.f32 	%f56, %f55, %f52, %p14;
	ld.global.f32 	%f57, [%rd30+12];
	sub.f32 	%f58, %f57, %f1;
	abs.f32 	%f59, %f58;
	setp.lt.f32 	%p15, %f59, %f56;
	add.s32 	%r64, %r99, 11;
	selp.b32 	%r65, %r64, %r63, %p15;
	selp.f32 	%f60, %f59, %f56, %p15;
	ld.global.f32 	%f61, [%rd30+16];
	sub.f32 	%f62, %f61, %f1;
	abs.f32 	%f63, %f62;
	setp.lt.f32 	%p16, %f63, %f60;
	add.s32 	%r66, %r99, 12;
	selp.b32 	%r67, %r66, %r65, %p16;
	selp.f32 	%f64, %f63, %f60, %p16;
	ld.global.f32 	%f65, [%rd30+20];
	sub.f32 	%f66, %f65, %f1;
	abs.f32 	%f67, %f66;
	setp.lt.f32 	%p17, %f67, %f64;
	add.s32 	%r68, %r99, 13;
	selp.b32 	%r69, %r68, %r67, %p17;
	selp.f32 	%f68, %f67, %f64, %p17;
	ld.global.f32 	%f69, [%rd30+24];
	sub.f32 	%f70, %f69, %f1;
	abs.f32 	%f71, %f70;
	setp.lt.f32 	%p18, %f71, %f68;
	add.s32 	%r70, %r99, 14;
	selp.b32 	%r71, %r70, %r69, %p18;
	selp.f32 	%f72, %f71, %f68, %p18;
	ld.global.f32 	%f73, [%rd30+28];
	sub.f32 	%f74, %f73, %f1;
	abs.f32 	%f75, %f74;
	setp.lt.f32 	%p19, %f75, %f72;
	add.s32 	%r72, %r99, 15;
	selp.b32 	%r113, %r72, %r71, %p19;
	selp.f32 	%f130, %f75, %f72, %p19;
	add.s64 	%rd30, %rd30, 64;
	add.s32 	%r99, %r99, 16;
	setp.ne.s32 	%p20, %r99, %r105;
	@%p20 bra 	$L__BB2_4;
$L__BB2_5:
	setp.eq.s32 	%p21, %r3, 0;
	@%p21 bra 	$L__BB2_14;
	and.b32  	%r12, %r2, 7;
	setp.lt.u32 	%p22, %r3, 8;
	@%p22 bra 	$L__BB2_8;
	mul.wide.u32 	%rd16, %r105, 4;
	add.s64 	%rd17, %rd1, %rd16;
	ld.global.f32 	%f76, [%rd17];
	sub.f32 	%f77, %f76, %f1;
	abs.f32 	%f78, %f77;
	setp.lt.f32 	%p23, %f78, %f130;
	selp.b32 	%r74, %r105, %r113, %p23;
	selp.f32 	%f79, %f78, %f130, %p23;
	add.s32 	%r75, %r105, 1;
	ld.global.f32 	%f80, [%rd17+4];
	sub.f32 	%f81, %f80, %f1;
	abs.f32 	%f82, %f81;
	setp.lt.f32 	%p24, %f82, %f79;
	selp.b32 	%r76, %r75, %r74, %p24;
	selp.f32 	%f83, %f82, %f79, %p24;
	add.s32 	%r77, %r105, 2;
	ld.global.f32 	%f84, [%rd17+8];
	sub.f32 	%f85, %f84, %f1;
	abs.f32 	%f86, %f85;
	setp.lt.f32 	%p25, %f86, %f83;
	selp.b32 	%r78, %r77, %r76, %p25;
	selp.f32 	%f87, %f86, %f83, %p25;
	add.s32 	%r79, %r105, 3;
	ld.global.f32 	%f88, [%rd17+12];
	sub.f32 	%f89, %f88, %f1;
	abs.f32 	%f90, %f89;
	setp.lt.f32 	%p26, %f90, %f87;
	selp.b32 	%r80, %r79, %r78, %p26;
	selp.f32 	%f91, %f90, %f87, %p26;
	add.s32 	%r81, %r105, 4;
	ld.global.f32 	%f92, [%rd17+16];
	sub.f32 	%f93, %f92, %f1;
	abs.f32 	%f94, %f93;
	setp.lt.f32 	%p27, %f94, %f91;
	selp.b32 	%r82, %r81, %r80, %p27;
	selp.f32 	%f95, %f94, %f91, %p27;
	add.s32 	%r83, %r105, 5;
	ld.global.f32 	%f96, [%rd17+20];
	sub.f32 	%f97, %f96, %f1;
	abs.f32 	%f98, %f97;
	setp.lt.f32 	%p28, %f98, %f95;
	selp.b32 	%r84, %r83, %r82, %p28;
	selp.f32 	%f99, %f98, %f95, %p28;
	add.s32 	%r85, %r105, 6;
	ld.global.f32 	%f100, [%rd17+24];
	sub.f32 	%f101, %f100, %f1;
	abs.f32 	%f102, %f101;
	setp.lt.f32 	%p29, %f102, %f99;
	selp.b32 	%r86, %r85, %r84, %p29;
	selp.f32 	%f103, %f102, %f99, %p29;
	add.s32 	%r87, %r105, 7;
	ld.global.f32 	%f104, [%rd17+28];
	sub.f32 	%f105, %f104, %f1;
	abs.f32 	%f106, %f105;
	setp.lt.f32 	%p30, %f106, %f103;
	selp.b32 	%r113, %r87, %r86, %p30;
	selp.f32 	%f130, %f106, %f103, %p30;
	add.s32 	%r105, %r105, 8;
$L__BB2_8:
	setp.eq.s32 	%p31, %r12, 0;
	@%p31 bra 	$L__BB2_14;
	and.b32  	%r18, %r2, 3;
	setp.lt.u32 	%p32, %r12, 4;
	@%p32 bra 	$L__BB2_11;
	mul.wide.u32 	%rd18, %r105, 4;
	add.s64 	%rd19, %rd1, %rd18;
	ld.global.f32 	%f107, [%rd19];
	sub.f32 	%f108, %f107, %f1;
	abs.f32 	%f109, %f108;
	setp.lt.f32 	%p33, %f109, %f130;
	selp.b32 	%r89, %r105, %r113, %p33;
	selp.f32 	%f110, %f109, %f130, %p33;
	add.s32 	%r90, %r105, 1;
	ld.global.f32 	%f111, [%rd19+4];
	sub.f32 	%f112, %f111, %f1;
	abs.f32 	%f113, %f112;
	setp.lt.f32 	%p34, %f113, %f110;
	selp.b32 	%r91, %r90, %r89, %p34;
	selp.f32 	%f114, %f113, %f110, %p34;
	add.s32 	%r92, %r105, 2;
	ld.global.f32 	%f115, [%rd19+8];
	sub.f32 	%f116, %f115, %f1;
	abs.f32 	%f117, %f116;
	setp.lt.f32 	%p35, %f117, %f114;
	selp.b32 	%r93, %r92, %r91, %p35;
	selp.f32 	%f118, %f117, %f114, %p35;
	add.s32 	%r94, %r105, 3;
	ld.global.f32 	%f119, [%rd19+12];
	sub.f32 	%f120, %f119, %f1;
	abs.f32 	%f121, %f120;
	setp.lt.f32 	%p36, %f121, %f118;
	selp.b32 	%r113, %r94, %r93, %p36;
	selp.f32 	%f130, %f121, %f118, %p36;
	add.s32 	%r105, %r105, 4;
$L__BB2_11:
	setp.eq.s32 	%p37, %r18, 0;
	@%p37 bra 	$L__BB2_14;
	mul.wide.u32 	%rd20, %r105, 4;
	add.s64 	%rd31, %rd1, %rd20;
	neg.s32 	%r110, %r18;
$L__BB2_13:
	.pragma "nounroll";
	ld.global.f32 	%f122, [%rd31];
	sub.f32 	%f123, %f122, %f1;
	abs.f32 	%f124, %f123;
	setp.lt.f32 	%p38, %f124, %f130;
	selp.b32 	%r113, %r105, %r113, %p38;
	selp.f32 	%f130, %f124, %f130, %p38;
	add.s32 	%r105, %r105, 1;
	add.s64 	%rd31, %rd31, 4;
	add.s32 	%r110, %r110, 1;
	setp.ne.s32 	%p39, %r110, 0;
	@%p39 bra 	$L__BB2_13;
$L__BB2_14:
	cvta.to.global.u64 	%rd21, %rd11;
	mul.wide.s32 	%rd22, %r113, 4;
	add.s64 	%rd23, %rd21, %rd22;
	atom.global.add.u32 	%r95, [%rd23], 1;
	shl.b32 	%r96, %r1, 2;
	cvta.to.global.u64 	%rd24, %rd8;
	mul.wide.s32 	%rd25, %r96, 4;
	add.s64 	%rd26, %rd24, %rd25;
	ld.global.f32 	%f125, [%rd26];
	mad.lo.s32 	%r97, %r113, %r32, %r95;
	shl.b32 	%r98, %r97, 2;
	cvta.to.global.u64 	%rd27, %rd10;
	mul.wide.s32 	%rd28, %r98, 4;
	add.s64 	%rd29, %rd27, %rd28;
	st.global.f32 	[%rd29], %f125;
	ld.global.f32 	%f126, [%rd26+4];
	st.global.f32 	[%rd29+4], %f126;
	ld.global.f32 	%f127, [%rd26+8];
	st.global.f32 	[%rd29+8], %f127;
	ld.global.f32 	%f128, [%rd26+12];
	st.global.f32 	[%rd29+12], %f128;
$L__BB2_15:
	ret;

}
	// .globl	_Z8resamplePfS_PiS0_iiiS_S_ifi
.visible .entry _Z8resamplePfS_PiS0_iiiS_S_ifi(
	.param .u64 .ptr .align 1 _Z8resamplePfS_PiS0_iiiS_S_ifi_param_0,
	.param .u64 .ptr .align 1 _Z8resamplePfS_PiS0_iiiS_S_ifi_param_1,
	.param .u64 .ptr .align 1 _Z8resamplePfS_PiS0_iiiS_S_ifi_param_2,
	.param .u64 .ptr .align 1 _Z8resamplePfS_PiS0_iiiS_S_ifi_param_3,
	.param .u32 _Z8resamplePfS_PiS0_iiiS_S_ifi_param_4,
	.param .u32 _Z8resamplePfS_PiS0_iiiS_S_ifi_param_5,
	.param .u32 _Z8resamplePfS_PiS0_iiiS_S_ifi_param_6,
	.param .u64 .ptr .align 1 _Z8resamplePfS_PiS0_iiiS_S_ifi_param_7,
	.param .u64 .ptr .align 1 _Z8resamplePfS_PiS0_iiiS_S_ifi_param_8,
	.param .u32 _Z8resamplePfS_PiS0_iiiS_S_ifi_param_9,
	.param .f32 _Z8resamplePfS_PiS0_iiiS_S_ifi_param_10,
	.param .u32 _Z8resamplePfS_PiS0_iiiS_S_ifi_param_11
)
{
	.local .align 16 .b8 	__local_depot3[160032];
	.reg .b64 	%SP;
	.reg .b64 	%SPL;
	.reg .pred 	%p<172>;
	.reg .b32 	%r<528>;
	.reg .b32 	%f<698>;
	.reg .b64 	%rd<151>;
	.reg .b64 	%fd<11>;

	mov.u64 	%SPL, __local_depot3;
	ld.param.u64 	%rd34, [_Z8resamplePfS_PiS0_iiiS_S_ifi_param_0];
	ld.param.u64 	%rd35, [_Z8resamplePfS_PiS0_iiiS_S_ifi_param_3];
	ld.param.u32 	%r164, [_Z8resamplePfS_PiS0_iiiS_S_ifi_param_4];
	ld.param.u32 	%r165, [_Z8resamplePfS_PiS0_iiiS_S_ifi_param_5];
	ld.param.u32 	%r166, [_Z8resamplePfS_PiS0_iiiS_S_ifi_param_6];
	ld.param.u64 	%rd36, [_Z8resamplePfS_PiS0_iiiS_S_ifi_param_7];
	ld.param.u64 	%rd37, [_Z8resamplePfS_PiS0_iiiS_S_ifi_param_8];
	ld.param.u32 	%r167, [_Z8resamplePfS_PiS0_iiiS_S_ifi_param_9];
	ld.param.f32 	%f66, [_Z8resamplePfS_PiS0_iiiS_S_ifi_param_10];
	ld.param.u32 	%r168, [_Z8resamplePfS_PiS0_iiiS_S_ifi_param_11];
	cvta.to.global.u64 	%rd1, %rd37;
	cvta.to.global.u64 	%rd2, %rd36;
	cvta.to.global.u64 	%rd3, %rd34;
	cvta.to.global.u64 	%rd4, %rd35;
	add.u64 	%rd5, %SPL, 0;
	add.u64 	%rd6, %SPL, 0;
	add.u64 	%rd7, %SPL, 0;
	add.u64 	%rd8, %SPL, 0;
	add.u64 	%rd9, %SPL, 0;
	add.u64 	%rd10, %SPL, 32;
	mov.u32 	%r169, %ctaid.x;
	mov.u32 	%r170, %ntid.x;
	mov.u32 	%r171, %tid.x;
	mad.lo.s32 	%r1, %r169, %r170, %r171;
	setp.lt.s32 	%p1, %r164, 0;
	@%p1 bra 	$L__BB3_99;
	shr.u32 	%r173, %r168, 31;
	add.s32 	%r174, %r168, %r173;
	shr.s32 	%r3, %r174, 1;
	neg.s32 	%r2, %r3;
	mul.wide.u32 	%rd44, %r164, 4;
	add.s64 	%rd11, %rd4, %rd44;
	add.s32 	%r175, %r165, 1;
	add.s32 	%r176, %r166, 1;
	and.b32  	%r4, %r175, 15;
	and.b32  	%r5, %r175, 7;
	and.b32  	%r6, %r176, 15;
	and.b32  	%r7, %r176, 7;
	and.b32  	%r8, %r175, -16;
	and.b32  	%r9, %r175, 3;
	and.b32  	%r10, %r176, -16;
	and.b32  	%r11, %r176, 3;
	add.s64 	%rd12, %rd10, 32;
	mov.b32 	%r461, 0;
$L__BB3_2:
	mul.wide.u32 	%rd45, %r461, 4;
	add.s64 	%rd46, %rd4, %rd45;
	ld.global.u32 	%r177, [%rd46];
	setp.ge.s32 	%p2, %r1, %r177;
	@%p2 bra 	$L__BB3_98;
	setp.gt.s32 	%p3, %r2, %r3;
	mad.lo.s32 	%r179, %r461, %r167, %r1;
	shl.b32 	%r180, %r179, 2;
	mul.wide.s32 	%rd47, %r180, 4;
	add.s64 	%rd48, %rd3, %rd47;
	ld.global.f32 	%f1, [%rd48];
	ld.global.f32 	%f2, [%rd48+4];
	ld.global.f32 	%f3, [%rd48+8];
	ld.global.f32 	%f4, [%rd48+12];
	mov.b32 	%r471, 0;
	@%p3 bra 	$L__BB3_15;
	mov.b32 	%r471, 0;
	mov.u32 	%r463, %r2;
$L__BB3_5:
	mov.u32 	%r14, %r463;
	add.s32 	%r16, %r14, %r461;
	setp.ge.u32 	%p4, %r16, %r164;
	setp.eq.s32 	%p5, %r14, 0;
	or.pred  	%p6, %p5, %p4;
	@%p6 bra 	$L__BB3_14;
	mul.wide.u32 	%rd49, %r16, 4;
	add.s64 	%rd50, %rd4, %rd49;
	ld.global.u32 	%r17, [%rd50];
	setp.lt.s32 	%p7, %r17, 1;
	@%p7 bra 	$L__BB3_14;
	and.b32  	%r18, %r17, 3;
	setp.lt.u32 	%p8, %r17, 4;
	mov.b32 	%r469, 0;
	mov.u32 	%r468, %r471;
	@%p8 bra 	$L__BB3_10;
	and.b32  	%r469, %r17, 2147483644;
	neg.s32 	%r466, %r469;
	mul.lo.s32 	%r184, %r167, %r16;
	shl.b32 	%r465, %r184, 2;
	mov.u32 	%r468, %r471;
$L__BB3_9:
	mul.wide.s32 	%rd51, %r468, 16;
	add.s64 	%rd52, %rd12, %rd51;
	mul.wide.s32 	%rd53, %r465, 4;
	add.s64 	%rd54, %rd3, %rd53;
	ld.global.f32 	%f67, [%rd54];
	ld.global.f32 	%f68, [%rd54+4];
	ld.global.f32 	%f69, [%rd54+8];
	ld.global.f32 	%f70, [%rd54+12];
	st.local.v4.f32 	[%rd52+-32], {%f67, %f68, %f69, %f70};
	ld.global.f32 	%f71, [%rd54+16];
	st.local.f32 	[%rd52+-16], %f71;
	ld.global.f32 	%f72, [%rd54+20];
	st.local.f32 	[%rd52+-12], %f72;
	ld.global.f32 	%f73, [%rd54+24];
	ld.global.f32 	%f74, [%rd54+28];
	st.local.v2.f32 	[%rd52+-8], {%f73, %f74};
	ld.global.f32 	%f75, [%rd54+32];
	st.local.f32 	[%rd52], %f75;
	ld.global.f32 	%f76, [%rd54+36];
	st.local.f32 	[%rd52+4], %f76;
	ld.global.f32 	%f77, [%rd54+40];
	ld.global.f32 	%f78, [%rd54+44];
	st.local.v2.f32 	[%rd52+8], {%f77, %f78};
	ld.global.f32 	%f79, [%rd54+48];
	st.local.f32 	[%rd52+16], %f79;
	ld.global.f32 	%f80, [%rd54+52];
	st.local.f32 	[%rd52+20], %f80;
	ld.global.f32 	%f81, [%rd54+56];
	ld.global.f32 	%f82, [%rd54+60];
	st.local.v2.f32 	[%rd52+24], {%f81, %f82};
	add.s32 	%r468, %r468, 4;
	add.s32 	%r466, %r466, 4;
	add.s32 	%r465, %r465, 16;
	setp.ne.s32 	%p9, %r466, 0;
	@%p9 bra 	$L__BB3_9;
$L__BB3_10:
	setp.eq.s32 	%p10, %r18, 0;
	mov.u32 	%r471, %r468;
	@%p10 bra 	$L__BB3_14;
	mad.lo.s32 	%r185, %r16, %r167, %r469;
	shl.b32 	%r186, %r185, 2;
	mul.wide.s32 	%rd55, %r186, 4;
	add.s64 	%rd13, %rd3, %rd55;
	ld.global.f32 	%f83, [%rd13];
	mul.wide.s32 	%rd56, %r468, 16;
	add.s64 	%rd14, %rd10, %rd56;
	ld.global.f32 	%f84, [%rd13+4];
	ld.global.f32 	%f85, [%rd13+8];
	ld.global.f32 	%f86, [%rd13+12];
	st.local.v4.f32 	[%rd14], {%f83, %f84, %f85, %f86};
	add.s32 	%r471, %r468, 1;
	setp.eq.s32 	%p11, %r18, 1;
	@%p11 bra 	$L__BB3_14;
	ld.global.f32 	%f87, [%rd13+16];
	ld.global.f32 	%f88, [%rd13+20];
	ld.global.f32 	%f89, [%rd13+24];
	ld.global.f32 	%f90, [%rd13+28];
	st.local.v4.f32 	[%rd14+16], {%f87, %f88, %f89, %f90};
	add.s32 	%r471, %r468, 2;
	setp.eq.s32 	%p12, %r18, 2;
	@%p12 bra 	$L__BB3_14;
	ld.global.f32 	%f91, [%rd13+32];
	ld.global.f32 	%f92, [%rd13+36];
	ld.global.f32 	%f93, [%rd13+40];
	ld.global.f32 	%f94, [%rd13+44];
	st.local.v4.f32 	[%rd14+32], {%f91, %f92, %f93, %f94};
	add.s32 	%r471, %r468, 3;
$L__BB3_14:
	add.s32 	%r463, %r14, 1;
	setp.eq.s32 	%p13, %r14, %r3;
	@%p13 bra 	$L__BB3_15;
	bra.uni 	$L__BB3_5;
$L__BB3_15:
	setp.lt.s32 	%p14, %r471, 1;
	mov.b32 	%r483, 0;
	mov.f32 	%f683, 0f00000000;
	@%p14 bra 	$L__BB3_27;
	setp.lt.u32 	%p15, %r471, 8;
	mov.f32 	%f683, 0f00000000;
	mov.b32 	%r478, 0;
	mov.u32 	%r483, %r478;
	@%p15 bra 	$L__BB3_19;
	mov.f32 	%f683, 0f00000000;
	mov.b32 	%r472, 0;
	mov.u32 	%r483, %r472;
$L__BB3_18:
	.pragma "nounroll";
	mul.wide.u32 	%rd57, %r472, 16;
	add.s64 	%rd58, %rd10, %rd57;
	.pragma "used_bytes_mask 4095";
	ld.local.v4.f32 	{%f99, %f100, %f101, %f102}, [%rd58];
	sub.f32 	%f103, %f99, %f1;
	sub.f32 	%f104, %f100, %f2;
	mul.f32 	%f105, %f104, %f104;
	fma.rn.f32 	%f106, %f103, %f103, %f105;
	sub.f32 	%f107, %f101, %f3;
	fma.rn.f32 	%f108, %f107, %f107, %f106;
	sqrt.rn.f32 	%f109, %f108;
	setp.lt.f32 	%p16, %f109, %f66;
	add.f32 	%f110, %f683, %f109;
	selp.f32 	%f111, %f110, %f683, %p16;
	selp.u32 	%r191, 1, 0, %p16;
	add.s32 	%r192, %r483, %r191;
	.pragma "used_bytes_mask 4095";
	ld.local.v4.f32 	{%f112, %f113, %f114, %f115}, [%rd58+16];
	sub.f32 	%f116, %f112, %f1;
	sub.f32 	%f117, %f113, %f2;
	mul.f32 	%f118, %f117, %f117;
	fma.rn.f32 	%f119, %f116, %f116, %f118;
	sub.f32 	%f120, %f114, %f3;
	fma.rn.f32 	%f121, %f120, %f120, %f119;
	sqrt.rn.f32 	%f122, %f121;
	setp.lt.f32 	%p17, %f122, %f66;
	add.f32 	%f123, %f111, %f122;
	selp.f32 	%f124, %f123, %f111, %p17;
	selp.u32 	%r193, 1, 0, %p17;
	add.s32 	%r194, %r192, %r193;
	.pragma "used_bytes_mask 4095";
	ld.local.v4.f32 	{%f125, %f126, %f127, %f128}, [%rd58+32];
	sub.f32 	%f129, %f125, %f1;
	sub.f32 	%f130, %f126, %f2;
	mul.f32 	%f131, %f130, %f130;
	fma.rn.f32 	%f132, %f129, %f129, %f131;
	sub.f32 	%f133, %f127, %f3;
	fma.rn.f32 	%f134, %f133, %f133, %f132;
	sqrt.rn.f32 	%f135, %f134;
	setp.lt.f32 	%p18, %f135, %f66;
	add.f32 	%f136, %f124, %f135;
	selp.f32 	%f137, %f136, %f124, %p18;
	selp.u32 	%r195, 1, 0, %p18;
	add.s32 	%r196, %r194, %r195;
	.pragma "used_bytes_mask 4095";
	ld.local.v4.f32 	{%f138, %f139, %f140, %f141}, [%rd58+48];
	sub.f32 	%f142, %f138, %f1;
	sub.f32 	%f143, %f139, %f2;
	mul.f32 	%f144, %f143, %f143;
	fma.rn.f32 	%f145, %f142, %f142, %f144;
	sub.f32 	%f146, %f140, %f3;
	fma.rn.f32 	%f147, %f146, %f146, %f145;
	sqrt.rn.f32 	%f148, %f147;
	setp.lt.f32 	%p19, %f148, %f66;
	add.f32 	%f149, %f137, %f148;
	selp.f32 	%f150, %f149, %f137, %p19;
	selp.u32 	%r197, 1, 0, %p19;
	add.s32 	%r198, %r196, %r197;
	.pragma "used_bytes_mask 4095";
	ld.local.v4.f32 	{%f151, %f152, %f153, %f154}, [%rd58+64];
	sub.f32 	%f155, %f151, %f1;
	sub.f32 	%f156, %f152, %f2;
	mul.f32 	%f157, %f156, %f156;
	fma.rn.f32 	%f158, %f155, %f155, %f157;
	sub.f32 	%f159, %f153, %f3;
	fma.rn.f32 	%f160, %f159, %f159, %f158;
	sqrt.rn.f32 	%f161, %f160;
	setp.lt.f32 	%p20, %f161, %f66;
	add.f32 	%f162, %f150, %f161;
	selp.f32 	%f163, %f162, %f150, %p20;
	selp.u32 	%r199, 1, 0, %p20;
	add.s32 	%r200, %r198, %r199;
	.pragma "used_bytes_mask 4095";
	ld.local.v4.f32 	{%f164, %f165, %f166, %f167}, [%rd58+80];
	sub.f32 	%f168, %f164, %f1;
	sub.f32 	%f169, %f165, %f2;
	mul.f32 	%f170, %f169, %f169;
	fma.rn.f32 	%f171, %f168, %f168, %f170;
	sub.f32 	%f172, %f166, %f3;
	fma.rn.f32 	%f173, %f172, %f172, %f171;
	sqrt.rn.f32 	%f174, %f173;
	setp.lt.f32 	%p21, %f174, %f66;
	add.f32 	%f175, %f163, %f174;
	selp.f32 	%f176, %f175, %f163, %p21;
	selp.u32 	%r201, 1, 0, %p21;
	add.s32 	%r202, %r200, %r201;
	.pragma "used_bytes_mask 4095";
	ld.local.v4.f32 	{%f177, %f178, %f179, %f180}, [%rd58+96];
	sub.f32 	%f181, %f177, %f1;
	sub.f32 	%f182, %f178, %f2;
	mul.f32 	%f183, %f182, %f182;
	fma.rn.f32 	%f184, %f181, %f181, %f183;
	sub.f32 	%f185, %f179, %f3;
	fma.rn.f32 	%f186, %f185, %f185, %f184;
	sqrt.rn.f32 	%f187, %f186;
	setp.lt.f32 	%p22, %f187, %f66;
	add.f32 	%f188, %f176, %f187;
	selp.f32 	%f189, %f188, %f176, %p22;
	selp.u32 	%r203, 1, 0, %p22;
	add.s32 	%r204, %r202, %r203;
	.pragma "used_bytes_mask 4095";
	ld.local.v4.f32 	{%f190, %f191, %f192, %f193}, [%rd58+112];
	sub.f32 	%f194, %f190, %f1;
	sub.f32 	%f195, %f191, %f2;
	mul.f32 	%f196, %f195, %f195;
	fma.rn.f32 	%f197, %f194, %f194, %f196;
	sub.f32 	%f198, %f192, %f3;
	fma.rn.f32 	%f199, %f198, %f198, %f197;
	sqrt.rn.f32 	%f200, %f199;
	setp.lt.f32 	%p23, %f200, %f66;
	add.f32 	%f201, %f189, %f200;
	selp.f32 	%f683, %f201, %f189, %p23;
	selp.u32 	%r205, 1, 0, %p23;
	add.s32 	%r483, %r204, %r205;
	add.s32 	%r472, %r472, 8;
	and.b32  	%r478, %r471, 2147483640;
	setp.ne.s32 	%p24, %r472, %r478;
	@%p24 bra 	$L__BB3_18;
$L__BB3_19:
	and.b32  	%r44, %r471, 7;
	setp.eq.s32 	%p25, %r44, 0;
	@%p25 bra 	$L__BB3_27;
	setp.lt.u32 	%p26, %r44, 4;
	@%p26 bra 	$L__BB3_22;
	mul.wide.u32 	%rd59, %r478, 16;
	add.s64 	%rd60, %rd10, %rd59;
	.pragma "used_bytes_mask 4095";
	ld.local.v4.f32 	{%f203, %f204, %f205, %f206}, [%rd60];
	sub.f32 	%f207, %f203, %f1;
	sub.f32 	%f208, %f204, %f2;
	mul.f32 	%f209, %f208, %f208;
	fma.rn.f32 	%f210, %f207, %f207, %f209;
	sub.f32 	%f211, %f205, %f3;
	fma.rn.f32 	%f212, %f211, %f211, %f210;
	sqrt.rn.f32 	%f213, %f212;
	setp.lt.f32 	%p27, %f213, %f66;
	add.f32 	%f214, %f683, %f213;
	selp.f32 	%f215, %f214, %f683, %p27;
	selp.u32 	%r207, 1, 0, %p27;
	add.s32 	%r208, %r483, %r207;
	.pragma "used_bytes_mask 4095";
	ld.local.v4.f32 	{%f216, %f217, %f218, %f219}, [%rd60+16];
	sub.f32 	%f220, %f216, %f1;
	sub.f32 	%f221, %f217, %f2;
	mul.f32 	%f222, %f221, %f221;
	fma.rn.f32 	%f223, %f220, %f220, %f222;
	sub.f32 	%f224, %f218, %f3;
	fma.rn.f32 	%f225, %f224, %f224, %f223;
	sqrt.rn.f32 	%f226, %f225;
	setp.lt.f32 	%p28, %f226, %f66;
	add.f32 	%f227, %f215, %f226;
	selp.f32 	%f228, %f227, %f215, %p28;
	selp.u32 	%r209, 1, 0, %p28;
	add.s32 	%r210, %r208, %r209;
	.pragma "used_bytes_mask 4095";
	ld.local.v4.f32 	{%f229, %f230, %f231, %f232}, [%rd60+32];
	sub.f32 	%f233, %f229, %f1;
	sub.f32 	%f234, %f230, %f2;
	mul.f32 	%f235, %f234, %f234;
	fma.rn.f32 	%f236, %f233, %f233, %f235;
	sub.f32 	%f237, %f231, %f3;
	fma.rn.f32 	%f238, %f237, %f237, %f236;
	sqrt.rn.f32 	%f239, %f238;
	setp.lt.f32 	%p29, %f239, %f66;
	add.f32 	%f240, %f228, %f239;
	selp.f32 	%f241, %f240, %f228, %p29;
	selp.u32 	%r211, 1, 0, %p29;
	add.s32 	%r212, %r210, %r211;
	.pragma "used_bytes_mask 4095";
	ld.local.v4.f32 	{%f242, %f243, %f244, %f245}, [%rd60+48];
	sub.f32 	%f246, %f242, %f1;
	sub.f32 	%f247, %f243, %f2;
	mul.f32 	%f248, %f247, %f247;
	fma.rn.f32 	%f249, %f246, %f246, %f248;
	sub.f32 	%f250, %f244, %f3;
	fma.rn.f32 	%f251, %f250, %f250, %f249;
	sqrt.rn.f32 	%f252, %f251;
	setp.lt.f32 	%p30, %f252, %f66;
	add.f32 	%f253, %f241, %f252;
	selp.f32 	%f683, %f253, %f241, %p30;
	selp.u32 	%r213, 1, 0, %p30;
	add.s32 	%r483, %r212, %r213;
	add.s32 	%r478, %r478, 4;
$L__BB3_22:
	and.b32  	%r50, %r471, 3;
	setp.eq.s32 	%p31, %r50, 0;
	@%p31 bra 	$L__BB3_27;
	setp.eq.s32 	%p32, %r50, 1;
	@%p32 bra 	$L__BB3_25;
	mul.wide.u32 	%rd61, %r478, 16;
	add.s64 	%rd62, %rd10, %rd61;
	.pragma "used_bytes_mask 4095";
	ld.local.v4.f32 	{%f255, %f256, %f257, %f258}, [%rd62];
	sub.f32 	%f259, %f255, %f1;
	sub.f32 	%f260, %f256, %f2;
	mul.f32 	%f261, %f260, %f260;
	fma.rn.f32 	%f262, %f259, %f259, %f261;
	sub.f32 	%f263, %f257, %f3;
	fma.rn.f32 	%f264, %f263, %f263, %f262;
	sqrt.rn.f32 	%f265, %f264;
	setp.lt.f32 	%p33, %f265, %f66;
	add.f32 	%f266, %f683, %f265;
	selp.f32 	%f267, %f266, %f683, %p33;
	selp.u32 	%r215, 1, 0, %p33;
	add.s32 	%r216, %r483, %r215;
	.pragma "used_bytes_mask 4095";
	ld.local.v4.f32 	{%f268, %f269, %f270, %f271}, [%rd62+16];
	sub.f32 	%f272, %f268, %f1;
	sub.f32 	%f273, %f269, %f2;
	mul.f32 	%f274, %f273, %f273;
	fma.rn.f32 	%f275, %f272, %f272, %f274;
	sub.f32 	%f276, %f270, %f3;
	fma.rn.f32 	%f277, %f276, %f276, %f275;
	sqrt.rn.f32 	%f278, %f277;
	setp.lt.f32 	%p34, %f278, %f66;
	add.f32 	%f279, %f267, %f278;
	selp.f32 	%f683, %f279, %f267, %p34;
	selp.u32 	%r217, 1, 0, %p34;
	add.s32 	%r483, %r216, %r217;
	add.s32 	%r478, %r478, 2;
$L__BB3_25:
	and.b32  	%r218, %r471, 1;
	setp.eq.b32 	%p35, %r218, 1;
	not.pred 	%p36, %p35;
	@%p36 bra 	$L__BB3_27;
	mul.wide.u32 	%rd63, %r478, 16;
	add.s64 	%rd64, %rd10, %rd63;
	.pragma "used_bytes_mask 4095";
	ld.local.v4.f32 	{%f280, %f281, %f282, %f283}, [%rd64];
	sub.f32 	%f284, %f280, %f1;
	sub.f32 	%f285, %f281, %f2;
	mul.f32 	%f286, %f285, %f285;
	fma.rn.f32 	%f287, %f284, %f284, %f286;
	sub.f32 	%f288, %f282, %f3;
	fma.rn.f32 	%f289, %f288, %f288, %f287;
	sqrt.rn.f32 	%f290, %f289;
	setp.lt.f32 	%p37, %f290, %f66;
	add.f32 	%f291, %f683, %f290;
	selp.f32 	%f683, %f291, %f683, %p37;
	selp.u32 	%r219, 1, 0, %p37;
	add.s32 	%r483, %r483, %r219;
$L__BB3_27:
	setp.eq.s32 	%p38, %r483, 0;
	@%p38 bra 	$L__BB3_29;
	cvt.rn.f32.u32 	%f292, %r483;
	div.rn.f32 	%f683, %f683, %f292;
$L__BB3_29:
	setp.lt.s32 	%p39, %r165, 0;
	mul.f32 	%f293, %f2, %f2;
	fma.rn.f32 	%f294, %f1, %f1, %f293;
	fma.rn.f32 	%f295, %f3, %f3, %f294;
	sqrt.rn.f32 	%f19, %f295;
	div.rn.f32 	%f296, %f3, %f19;
	abs.f32 	%f297, %f296;
	fma.rn.f32 	%f298, %f297, 0fBF000000, 0f3F000000;
	rsqrt.approx.ftz.f32 	%f299, %f298;
	mul.f32 	%f300, %f299, %f298;
	mul.f32 	%f301, %f299, 0fBF000000;
	fma.rn.f32 	%f302, %f300, %f301, 0f3F000000;
	fma.rn.f32 	%f303, %f300, %f302, %f300;
	setp.eq.f32 	%p40, %f297, 0f3F800000;
	selp.f32 	%f304, 0f00000000, %f303, %p40;
	setp.gt.f32 	%p41, %f297, 0f3F0F5C29;
	selp.f32 	%f305, %f304, %f297, %p41;
	mul.f32 	%f306, %f305, %f305;
	fma.rn.f32 	%f307, %f306, 0f3D4DD2F7, 0f3C99CA97;
	fma.rn.f32 	%f308, %f307, %f306, 0f3D3F90E8;
	fma.rn.f32 	%f309, %f308, %f306, 0f3D993CCF;
	fma.rn.f32 	%f310, %f309, %f306, 0f3E2AAC04;
	mul.f32 	%f311, %f306, %f310;
	fma.rn.f32 	%f312, %f311, %f305, %f305;
	mul.f32 	%f313, %f312, 0fC0000000;
	fma.rn.f32 	%f314, 0f3F6EE581, 0f3FD774EB, %f313;
	selp.f32 	%f315, %f314, %f312, %p41;
	setp.num.f32 	%p42, %f315, %f315;
	copysign.f32 	%f316, %f296, %f315;
	selp.f32 	%f20, %f316, %f315, %p42;
	abs.f32 	%f317, %f1;
	abs.f32 	%f318, %f2;
	setp.gt.f32 	%p43, %f318, %f317;
	selp.f32 	%f319, %f318, %f317, %p43;
	selp.f32 	%f320, %f317, %f318, %p43;
	div.rn.f32 	%f321, %f320, %f319;
	mul.f32 	%f322, %f321, %f321;
	fma.rn.f32 	%f323, %f322, 0f3B33710B, 0fBC807748;
	fma.rn.f32 	%f324, %f323, %f322, 0f3D2CDAB2;
	fma.rn.f32 	%f325, %f324, %f322, 0fBD992D10;
	fma.rn.f32 	%f326, %f325, %f322, 0f3DD9EA6C;
	fma.rn.f32 	%f327, %f326, %f322, 0fBE117CB1;
	fma.rn.f32 	%f328, %f327, %f322, 0f3E4CBCE0;
	fma.rn.f32 	%f329, %f328, %f322, 0fBEAAAA7D;
	mul.f32 	%f330, %f322, %f329;
	fma.rn.f32 	%f331, %f330, %f321, %f321;
	neg.f32 	%f332, %f331;
	fma.rn.f32 	%f333, 0f3F6EE581, 0f3FD774EB, %f332;
	selp.f32 	%f334, %f333, %f331, %p43;
	selp.f32 	%f335, 0f3F6EE581, 0f3FEEE581, %p43;
	selp.f32 	%f336, %f331, %f332, %p43;
	mov.b32 	%r221, %f1;
	fma.rn.f32 	%f337, %f335, 0f3FD774EB, %f336;
	setp.lt.s32 	%p44, %r221, 0;
	selp.f32 	%f338, %f337, %f334, %p44;
	add.f32 	%f339, %f317, %f318;
	setp.eq.f32 	%p45, %f319, 0f00000000;
	selp.f32 	%f340, 0f40490FDB, 0f00000000, %p44;
	setp.eq.f32 	%p46, %f317, %f318;
	selp.f32 	%f341, 0f4016CBE4, 0f3F490FDB, %p44;
	selp.f32 	%f342, %f341, %f338, %p46;
	selp.f32 	%f343, %f340, %f342, %p45;
	abs.f32 	%f344, %f339;
	setp.nan.f32 	%p47, %f344, %f344;
	copysign.f32 	%f345, %f2, %f343;
	selp.f32 	%f21, %f339, %f345, %p47;
	mov.b32 	%r495, -1;
	@%p39 bra 	$L__BB3_43;
	setp.lt.u32 	%p48, %r165, 15;
	mov.b32 	%r495, -1;
	mov.f32 	%f686, 0f7F7FFFFF;
	mov.b32 	%r490, 0;
	@%p48 bra 	$L__BB3_33;
	mov.b32 	%r495, -1;
	mov.f32 	%f686, 0f7F7FFFFF;
	mov.b32 	%r484, 0;
$L__BB3_32:
	.pragma "nounroll";
	mul.wide.u32 	%rd65, %r484, 4;
	add.s64 	%rd66, %rd2, %rd65;
	ld.global.f32 	%f348, [%rd66];
	sub.f32 	%f349, %f348, %f20;
	abs.f32 	%f350, %f349;
	setp.lt.f32 	%p49, %f350, %f686;
	selp.b32 	%r227, %r484, %r495, %p49;
	selp.f32 	%f351, %f350, %f686, %p49;
	add.s32 	%r228, %r484, 1;
	ld.global.f32 	%f352, [%rd66+4];
	sub.f32 	%f353, %f352, %f20;
	abs.f32 	%f354, %f353;
	setp.lt.f32 	%p50, %f354, %f351;
	selp.b32 	%r229, %r228, %r227, %p50;
	selp.f32 	%f355, %f354, %f351, %p50;
	add.s32 	%r230, %r484, 2;
	ld.global.f32 	%f356, [%rd66+8];
	sub.f32 	%f357, %f356, %f20;
	abs.f32 	%f358, %f357;
	setp.lt.f32 	%p51, %f358, %f355;
	selp.b32 	%r231, %r230, %r229, %p51;
	selp.f32 	%f359, %f358, %f355, %p51;
	add.s32 	%r232, %r484, 3;
	ld.global.f32 	%f360, [%rd66+12];
	sub.f32 	%f361, %f360, %f20;
	abs.f32 	%f362, %f361;
	setp.lt.f32 	%p52, %f362, %f359;
	selp.b32 	%r233, %r232, %r231, %p52;
	selp.f32 	%f363, %f362, %f359, %p52;
	add.s32 	%r234, %r484, 4;
	ld.global.f32 	%f364, [%rd66+16];
	sub.f32 	%f365, %f364, %f20;
	abs.f32 	%f366, %f365;
	setp.lt.f32 	%p53, %f366, %f363;
	selp.b32 	%r235, %r234, %r233, %p53;
	selp.f32 	%f367, %f366, %f363, %p53;
	add.s32 	%r236, %r484, 5;
	ld.global.f32 	%f368, [%rd66+20];
	sub.f32 	%f369, %f368, %f20;
	abs.f32 	%f370, %f369;
	setp.lt.f32 	%p54, %f370, %f367;
	selp.b32 	%r237, %r236, %r235, %p54;
	selp.f32 	%f371, %f370, %f367, %p54;
	add.s32 	%r238, %r484, 6;
	ld.global.f32 	%f372, [%rd66+24];
	sub.f32 	%f373, %f372, %f20;
	abs.f32 	%f374, %f373;
	setp.lt.f32 	%p55, %f374, %f371;
	selp.b32 	%r239, %r238, %r237, %p55;
	selp.f32 	%f375, %f374, %f371, %p55;
	add.s32 	%r240, %r484, 7;
	ld.global.f32 	%f376, [%rd66+28];
	sub.f32 	%f377, %f376, %f20;
	abs.f32 	%f378, %f377;
	setp.lt.f32 	%p56, %f378, %f375;
	selp.b32 	%r241, %r240, %r239, %p56;
	selp.f32 	%f379, %f378, %f375, %p56;
	add.s32 	%r242, %r484, 8;
	ld.global.f32 	%f380, [%rd66+32];
	sub.f32 	%f381, %f380, %f20;
	abs.f32 	%f382, %f381;
	setp.lt.f32 	%p57, %f382, %f379;
	selp.b32 	%r243, %r242, %r241, %p57;
	selp.f32 	%f383, %f382, %f379, %p57;
	add.s32 	%r244, %r484, 9;
	ld.global.f32 	%f384, [%rd66+36];
	sub.f32 	%f385, %f384, %f20;
	abs.f32 	%f386, %f385;
	setp.lt.f32 	%p58, %f386, %f383;
	selp.b32 	%r245, %r244, %r243, %p58;
	selp.f32 	%f387, %f386, %f383, %p58;
	add.s32 	%r246, %r484, 10;
	ld.global.f32 	%f388, [%rd66+40];
	sub.f32 	%f389, %f388, %f20;
	abs.f32 	%f390, %f389;
	setp.lt.f32 	%p59, %f390, %f387;
	selp.b32 	%r247, %r246, %r245, %p59;
	selp.f32 	%f391, %f390, %f387, %p59;
	add.s32 	%r248, %r484, 11;
	ld.global.f32 	%f392, [%rd66+44];
	sub.f32 	%f393, %f392, %f20;
	abs.f32 	%f394, %f393;
	setp.lt.f32 	%p60, %f394, %f391;
	selp.b32 	%r249, %r248, %r247, %p60;
	selp.f32 	%f395, %f394, %f391, %p60;
	add.s32 	%r250, %r484, 12;
	ld.global.f32 	%f396, [%rd66+48];
	sub.f32 	%f397, %f396, %f20;
	abs.f32 	%f398, %f397;
	setp.lt.f32 	%p61, %f398, %f395;
	selp.b32 	%r251, %r250, %r249, %p61;
	selp.f32 	%f399, %f398, %f395, %p61;
	add.s32 	%r252, %r484, 13;
	ld.global.f32 	%f400, [%rd66+52];
	sub.f32 	%f401, %f400, %f20;
	abs.f32 	%f402, %f401;
	setp.lt.f32 	%p62, %f402, %f399;
	selp.b32 	%r253, %r252, %r251, %p62;
	selp.f32 	%f403, %f402, %f399, %p62;
	add.s32 	%r254, %r484, 14;
	ld.global.f32 	%f404, [%rd66+56];
	sub.f32 	%f405, %f404, %f20;
	abs.f32 	%f406, %f405;
	setp.lt.f32 	%p63, %f406, %f403;
	selp.b32 	%r255, %r254, %r253, %p63;
	selp.f32 	%f407, %f406, %f403, %p63;
	add.s32 	%r256, %r484, 15;
	ld.global.f32 	%f408, [%rd66+60];
	sub.f32 	%f409, %f408, %f20;
	abs.f32 	%f410, %f409;
	setp.lt.f32 	%p64, %f410, %f407;
	selp.b32 	%r495, %r256, %r255, %p64;
	selp.f32 	%f686, %f410, %f407, %p64;
	add.s32 	%r484, %r484, 16;
	setp.ne.s32 	%p65, %r484, %r8;
	mov.u32 	%r490, %r8;
	@%p65 bra 	$L__BB3_32;
$L__BB3_33:
	setp.eq.s32 	%p66, %r4, 0;
	@%p66 bra 	$L__BB3_43;
	add.s32 	%r258, %r4, -1;
	setp.lt.u32 	%p67, %r258, 7;
	@%p67 bra 	$L__BB3_36;
	mul.wide.u32 	%rd67, %r490, 4;
	add.s64 	%rd68, %rd2, %rd67;
	ld.global.f32 	%f411, [%rd68];
	sub.f32 	%f412, %f411, %f20;
	abs.f32 	%f413, %f412;
	setp.lt.f32 	%p68, %f413, %f686;
	selp.b32 	%r259, %r490, %r495, %p68;
	selp.f32 	%f414, %f413, %f686, %p68;
	add.s32 	%r260, %r490, 1;
	ld.global.f32 	%f415, [%rd68+4];
	sub.f32 	%f416, %f415, %f20;
	abs.f32 	%f417, %f416;
	setp.lt.f32 	%p69, %f417, %f414;
	selp.b32 	%r261, %r260, %r259, %p69;
	selp.f32 	%f418, %f417, %f414, %p69;
	add.s32 	%r262, %r490, 2;
	ld.global.f32 	%f419, [%rd68+8];
	sub.f32 	%f420, %f419, %f20;
	abs.f32 	%f421, %f420;
	setp.lt.f32 	%p70, %f421, %f418;
	selp.b32 	%r263, %r262, %r261, %p70;
	selp.f32 	%f422, %f421, %f418, %p70;
	add.s32 	%r264, %r490, 3;
	ld.global.f32 	%f423, [%rd68+12];
	sub.f32 	%f424, %f423, %f20;
	abs.f32 	%f425, %f424;
	setp.lt.f32 	%p71, %f425, %f422;
	selp.b32 	%r265, %r264, %r263, %p71;
	selp.f32 	%f426, %f425, %f422, %p71;
	add.s32 	%r266, %r490, 4;
	ld.global.f32 	%f427, [%rd68+16];
	sub.f32 	%f428, %f427, %f20;
	abs.f32 	%f429, %f428;
	setp.lt.f32 	%p72, %f429, %f426;
	selp.b32 	%r267, %r266, %r265, %p72;
	selp.f32 	%f430, %f429, %f426, %p72;
	add.s32 	%r268, %r490, 5;
	ld.global.f32 	%f431, [%rd68+20];
	sub.f32 	%f432, %f431, %f20;
	abs.f32 	%f433, %f432;
	setp.lt.f32 	%p73, %f433, %f430;
	selp.b32 	%r269, %r268, %r267, %p73;
	selp.f32 	%f434, %f433, %f430, %p73;
	add.s32 	%r270, %r490, 6;
	ld.global.f32 	%f435, [%rd68+24];
	sub.f32 	%f436, %f435, %f20;
	abs.f32 	%f437, %f436;
	setp.lt.f32 	%p74, %f437, %f434;
	selp.b32 	%r271, %r270, %r269, %p74;
	selp.f32 	%f438, %f437, %f434, %p74;
	add.s32 	%r272, %r490, 7;
	ld.global.f32 	%f439, [%rd68+28];
	sub.f32 	%f440, %f439, %f20;
	abs.f32 	%f441, %f440;
	setp.lt.f32 	%p75, %f441, %f438;
	selp.b32 	%r495, %r272, %r271, %p75;
	selp.f32 	%f686, %f441, %f438, %p75;
	add.s32 	%r490, %r490, 8;
$L__BB3_36:
	setp.eq.s32 	%p76, %r5, 0;
	@%p76 bra 	$L__BB3_43;
	add.s32 	%r274, %r5, -1;
	setp.lt.u32 	%p77, %r274, 3;
	@%p77 bra 	$L__BB3_39;
	mul.wide.u32 	%rd69, %r490, 4;
	add.s64 	%rd70, %rd2, %rd69;
	ld.global.f32 	%f442, [%rd70];
	sub.f32 	%f443, %f442, %f20;
	abs.f32 	%f444, %f443;
	setp.lt.f32 	%p78, %f444, %f686;
	selp.b32 	%r275, %r490, %r495, %p78;
	selp.f32 	%f445, %f444, %f686, %p78;
	add.s32 	%r276, %r490, 1;
	ld.global.f32 	%f446, [%rd70+4];
	sub.f32 	%f447, %f446, %f20;
	abs.f32 	%f448, %f447;
	setp.lt.f32 	%p79, %f448, %f445;
	selp.b32 	%r277, %r276, %r275, %p79;
	selp.f32 	%f449, %f448, %f445, %p79;
	add.s32 	%r278, %r490, 2;
	ld.global.f32 	%f450, [%rd70+8];
	sub.f32 	%f451, %f450, %f20;
	abs.f32 	%f452, %f451;
	setp.lt.f32 	%p80, %f452, %f449;
	selp.b32 	%r279, %r278, %r277, %p80;
	selp.f32 	%f453, %f452, %f449, %p80;
	add.s32 	%r280, %r490, 3;
	ld.global.f32 	%f454, [%rd70+12];
	sub.f32 	%f455, %f454, %f20;
	abs.f32 	%f456, %f455;
	setp.lt.f32 	%p81, %f456, %f453;
	selp.b32 	%r495, %r280, %r279, %p81;
	selp.f32 	%f686, %f456, %f453, %p81;
	add.s32 	%r490, %r490, 4;
$L__BB3_39:
	setp.eq.s32 	%p82, %r9, 0;
	@%p82 bra 	$L__BB3_43;
	setp.eq.s32 	%p83, %r9, 1;
	mul.wide.u32 	%rd71, %r490, 4;
	add.s64 	%rd15, %rd2, %rd71;
	ld.global.f32 	%f457, [%rd15];
	sub.f32 	%f458, %f457, %f20;
	abs.f32 	%f459, %f458;
	setp.lt.f32 	%p84, %f459, %f686;
	selp.b32 	%r495, %r490, %r495, %p84;
	selp.f32 	%f29, %f459, %f686, %p84;
	@%p83 bra 	$L__BB3_43;
	setp.eq.s32 	%p85, %r9, 2;
	add.s32 	%r281, %r490, 1;
	ld.global.f32 	%f460, [%rd15+4];
	sub.f32 	%f461, %f460, %f20;
	abs.f32 	%f462, %f461;
	setp.lt.f32 	%p86, %f462, %f29;
	selp.b32 	%r495, %r281, %r495, %p86;
	selp.f32 	%f30, %f462, %f29, %p86;
	@%p85 bra 	$L__BB3_43;
	add.s32 	%r282, %r490, 2;
	ld.global.f32 	%f463, [%rd15+8];
	sub.f32 	%f464, %f463, %f20;
	abs.f32 	%f465, %f464;
	setp.lt.f32 	%p87, %f465, %f30;
	selp.b32 	%r495, %r282, %r495, %p87;
$L__BB3_43:
	setp.lt.s32 	%p88, %r166, 0;
	mul.wide.s32 	%rd72, %r495, 4;
	add.s64 	%rd73, %rd2, %rd72;
	ld.global.f32 	%f31, [%rd73];
	mov.b32 	%r507, -1;
	@%p88 bra 	$L__BB3_57;
	setp.lt.u32 	%p89, %r166, 15;
	mov.f32 	%f690, 0f7F7FFFFF;
	mov.b32 	%r507, -1;
	mov.b32 	%r502, 0;
	@%p89 bra 	$L__BB3_47;
	mov.f32 	%f690, 0f7F7FFFFF;
	mov.b32 	%r507, -1;
	mov.b32 	%r496, 0;
$L__BB3_46:
	.pragma "nounroll";
	mul.wide.u32 	%rd74, %r496, 4;
	add.s64 	%rd75, %rd1, %rd74;
	ld.global.f32 	%f468, [%rd75];
	sub.f32 	%f469, %f468, %f21;
	abs.f32 	%f470, %f469;
	setp.lt.f32 	%p90, %f470, %f690;
	selp.f32 	%f471, %f470, %f690, %p90;
	selp.b32 	%r289, %r496, %r507, %p90;
	add.s32 	%r290, %r496, 1;
	ld.global.f32 	%f472, [%rd75+4];
	sub.f32 	%f473, %f472, %f21;
	abs.f32 	%f474, %f473;
	setp.lt.f32 	%p91, %f474, %f471;
	selp.f32 	%f475, %f474, %f471, %p91;
	selp.b32 	%r291, %r290, %r289, %p91;
	add.s32 	%r292, %r496, 2;
	ld.global.f32 	%f476, [%rd75+8];
	sub.f32 	%f477, %f476, %f21;
	abs.f32 	%f478, %f477;
	setp.lt.f32 	%p92, %f478, %f475;
	selp.f32 	%f479, %f478, %f475, %p92;
	selp.b32 	%r293, %r292, %r291, %p92;
	add.s32 	%r294, %r496, 3;
	ld.global.f32 	%f480, [%rd75+12];
	sub.f32 	%f481, %f480, %f21;
	abs.f32 	%f482, %f481;
	setp.lt.f32 	%p93, %f482, %f479;
	selp.f32 	%f483, %f482, %f479, %p93;
	selp.b32 	%r295, %r294, %r293, %p93;
	add.s32 	%r296, %r496, 4;
	ld.global.f32 	%f484, [%rd75+16];
	sub.f32 	%f485, %f484, %f21;
	abs.f32 	%f486, %f485;
	setp.lt.f32 	%p94, %f486, %f483;
	selp.f32 	%f487, %f486, %f483, %p94;
	selp.b32 	%r297, %r296, %r295, %p94;
	add.s32 	%r298, %r496, 5;
	ld.global.f32 	%f488, [%rd75+20];
	sub.f32 	%f489, %f488, %f21;
	abs.f32 	%f490, %f489;
	setp.lt.f32 	%p95, %f490, %f487;
	selp.f32 	%f491, %f490, %f487, %p95;
	selp.b32 	%r299, %r298, %r297, %p95;
	add.s32 	%r300, %r496, 6;
	ld.global.f32 	%f492, [%rd75+24];
	sub.f32 	%f493, %f492, %f21;
	abs.f32 	%f494, %f493;
	setp.lt.f32 	%p96, %f494, %f491;
	selp.f32 	%f495, %f494, %f491, %p96;
	selp.b32 	%r301, %r300, %r299, %p96;
	add.s32 	%r302, %r496, 7;
	ld.global.f32 	%f496, [%rd75+28];
	sub.f32 	%f497, %f496, %f21;
	abs.f32 	%f498, %f497;
	setp.lt.f32 	%p97, %f498, %f495;
	selp.f32 	%f499, %f498, %f495, %p97;
	selp.b32 	%r303, %r302, %r301, %p97;
	add.s32 	%r304, %r496, 8;
	ld.global.f32 	%f500, [%rd75+32];
	sub.f32 	%f501, %f500, %f21;
	abs.f32 	%f502, %f501;
	setp.lt.f32 	%p98, %f502, %f499;
	selp.f32 	%f503, %f502, %f499, %p98;
	selp.b32 	%r305, %r304, %r303, %p98;
	add.s32 	%r306, %r496, 9;
	ld.global.f32 	%f504, [%rd75+36];
	sub.f32 	%f505, %f504, %f21;
	abs.f32 	%f506, %f505;
	setp.lt.f32 	%p99, %f506, %f503;
	selp.f32 	%f507, %f506, %f503, %p99;
	selp.b32 	%r307, %r306, %r305, %p99;
	add.s32 	%r308, %r496, 10;
	ld.global.f32 	%f508, [%rd75+40];
	sub.f32 	%f509, %f508, %f21;
	abs.f32 	%f510, %f509;
	setp.lt.f32 	%p100, %f510, %f507;
	selp.f32 	%f511, %f510, %f507, %p100;
	selp.b32 	%r309, %r308, %r307, %p100;
	add.s32 	%r310, %r496, 11;
	ld.global.f32 	%f512, [%rd75+44];
	sub.f32 	%f513, %f512, %f21;
	abs.f32 	%f514, %f513;
	setp.lt.f32 	%p101, %f514, %f511;
	selp.f32 	%f515, %f514, %f511, %p101;
	selp.b32 	%r311, %r310, %r309, %p101;
	add.s32 	%r312, %r496, 12;
	ld.global.f32 	%f516, [%rd75+48];
	sub.f32 	%f517, %f516, %f21;
	abs.f32 	%f518, %f517;
	setp.lt.f32 	%p102, %f518, %f515;
	selp.f32 	%f519, %f518, %f515, %p102;
	selp.b32 	%r313, %r312, %r311, %p102;
	add.s32 	%r314, %r496, 13;
	ld.global.f32 	%f520, [%rd75+52];
	sub.f32 	%f521, %f520, %f21;
	abs.f32 	%f522, %f521;
	setp.lt.f32 	%p103, %f522, %f519;
	selp.f32 	%f523, %f522, %f519, %p103;
	selp.b32 	%r315, %r314, %r313, %p103;
	add.s32 	%r316, %r496, 14;
	ld.global.f32 	%f524, [%rd75+56];
	sub.f32 	%f525, %f524, %f21;
	abs.f32 	%f526, %f525;
	setp.lt.f32 	%p104, %f526, %f523;
	selp.f32 	%f527, %f526, %f523, %p104;
	selp.b32 	%r317, %r316, %r315, %p104;
	add.s32 	%r318, %r496, 15;
	ld.global.f32 	%f528, [%rd75+60];
	sub.f32 	%f529, %f528, %f21;
	abs.f32 	%f530, %f529;
	setp.lt.f32 	%p105, %f530, %f527;
	selp.f32 	%f690, %f530, %f527, %p105;
	selp.b32 	%r507, %r318, %r317, %p105;
	add.s32 	%r496, %r496, 16;
	setp.ne.s32 	%p106, %r496, %r10;
	mov.u32 	%r502, %r10;
	@%p106 bra 	$L__BB3_46;
$L__BB3_47:
	setp.eq.s32 	%p107, %r6, 0;
	@%p107 bra 	$L__BB3_57;
	add.s32 	%r320, %r6, -1;
	setp.lt.u32 	%p108, %r320, 7;
	@%p108 bra 	$L__BB3_50;
	mul.wide.u32 	%rd76, %r502, 4;
	add.s64 	%rd77, %rd1, %rd76;
	ld.global.f32 	%f531, [%rd77];
	sub.f32 	%f532, %f531, %f21;
	abs.f32 	%f533, %f532;
	setp.lt.f32 	%p109, %f533, %f690;
	selp.f32 	%f534, %f533, %f690, %p109;
	selp.b32 	%r321, %r502, %r507, %p109;
	add.s32 	%r322, %r502, 1;
	ld.global.f32 	%f535, [%rd77+4];
	sub.f32 	%f536, %f535, %f21;
	abs.f32 	%f537, %f536;
	setp.lt.f32 	%p110, %f537, %f534;
	selp.f32 	%f538, %f537, %f534, %p110;
	selp.b32 	%r323, %r322, %r321, %p110;
	add.s32 	%r324, %r502, 2;
	ld.global.f32 	%f539, [%rd77+8];
	sub.f32 	%f540, %f539, %f21;
	abs.f32 	%f541, %f540;
	setp.lt.f32 	%p111, %f541, %f538;
	selp.f32 	%f542, %f541, %f538, %p111;
	selp.b32 	%r325, %r324, %r323, %p111;
	add.s32 	%r326, %r502, 3;
	ld.global.f32 	%f543, [%rd77+12];
	sub.f32 	%f544, %f543, %f21;
	abs.f32 	%f545, %f544;
	setp.lt.f32 	%p112, %f545, %f542;
	selp.f32 	%f546, %f545, %f542, %p112;
	selp.b32 	%r327, %r326, %r325, %p112;
	add.s32 	%r328, %r502, 4;
	ld.global.f32 	%f547, [%rd77+16];
	sub.f32 	%f548, %f547, %f21;
	abs.f32 	%f549, %f548;
	setp.lt.f32 	%p113, %f549, %f546;
	selp.f32 	%f550, %f549, %f546, %p113;
	selp.b32 	%r329, %r328, %r327, %p113;
	add.s32 	%r330, %r502, 5;
	ld.global.f32 	%f551, [%rd77+20];
	sub.f32 	%f552, %f551, %f21;
	abs.f32 	%f553, %f552;
	setp.lt.f32 	%p114, %f553, %f550;
	selp.f32 	%f554, %f553, %f550, %p114;
	selp.b32 	%r331, %r330, %r329, %p114;
	add.s32 	%r332, %r502, 6;
	ld.global.f32 	%f555, [%rd77+24];
	sub.f32 	%f556, %f555, %f21;
	abs.f32 	%f557, %f556;
	setp.lt.f32 	%p115, %f557, %f554;
	selp.f32 	%f558, %f557, %f554, %p115;
	selp.b32 	%r333, %r332, %r331, %p115;
	add.s32 	%r334, %r502, 7;
	ld.global.f32 	%f559, [%rd77+28];
	sub.f32 	%f560, %f559, %f21;
	abs.f32 	%f561, %f560;
	setp.lt.f32 	%p116, %f561, %f558;
	selp.f32 	%f690, %f561, %f558, %p116;
	selp.b32 	%r507, %r334, %r333, %p116;
	add.s32 	%r502, %r502, 8;
$L__BB3_50:
	setp.eq.s32 	%p117, %r7, 0;
	@%p117 bra 	$L__BB3_57;
	add.s32 	%r336, %r7, -1;
	setp.lt.u32 	%p118, %r336, 3;
	@%p118 bra 	$L__BB3_53;
	mul.wide.u32 	%rd78, %r502, 4;
	add.s64 	%rd79, %rd1, %rd78;
	ld.global.f32 	%f562, [%rd79];
	sub.f32 	%f563, %f562, %f21;
	abs.f32 	%f564, %f563;
	setp.lt.f32 	%p119, %f564, %f690;
	selp.f32 	%f565, %f564, %f690, %p119;
	selp.b32 	%r337, %r502, %r507, %p119;
	add.s32 	%r338, %r502, 1;
	ld.global.f32 	%f566, [%rd79+4];
	sub.f32 	%f567, %f566, %f21;
	abs.f32 	%f568, %f567;
	setp.lt.f32 	%p120, %f568, %f565;
	selp.f32 	%f569, %f568, %f565, %p120;
	selp.b32 	%r339, %r338, %r337, %p120;
	add.s32 	%r340, %r502, 2;
	ld.global.f32 	%f570, [%rd79+8];
	sub.f32 	%f571, %f570, %f21;
	abs.f32 	%f572, %f571;
	setp.lt.f32 	%p121, %f572, %f569;
	selp.f32 	%f573, %f572, %f569, %p121;
	selp.b32 	%r341, %r340, %r339, %p121;
	add.s32 	%r342, %r502, 3;
	ld.global.f32 	%f574, [%rd79+12];
	sub.f32 	%f575, %f574, %f21;
	abs.f32 	%f576, %f575;
	setp.lt.f32 	%p122, %f576, %f573;
	selp.f32 	%f690, %f576, %f573, %p122;
	selp.b32 	%r507, %r342, %r341, %p122;
	add.s32 	%r502, %r502, 4;
$L__BB3_53:
	setp.eq.s32 	%p123, %r11, 0;
	@%p123 bra 	$L__BB3_57;
	setp.eq.s32 	%p124, %r11, 1;
	mul.wide.u32 	%rd80, %r502, 4;
	add.s64 	%rd16, %rd1, %rd80;
	ld.global.f32 	%f577, [%rd16];
	sub.f32 	%f578, %f577, %f21;
	abs.f32 	%f579, %f578;
	setp.lt.f32 	%p125, %f579, %f690;
	selp.f32 	%f39, %f579, %f690, %p125;
	selp.b32 	%r507, %r502, %r507, %p125;
	@%p124 bra 	$L__BB3_57;
	setp.eq.s32 	%p126, %r11, 2;
	add.s32 	%r343, %r502, 1;
	ld.global.f32 	%f580, [%rd16+4];
	sub.f32 	%f581, %f580, %f21;
	abs.f32 	%f582, %f581;
	setp.lt.f32 	%p127, %f582, %f39;
	selp.f32 	%f40, %f582, %f39, %p127;
	selp.b32 	%r507, %r343, %r507, %p127;
	@%p126 bra 	$L__BB3_57;
	add.s32 	%r344, %r502, 2;
	ld.global.f32 	%f583, [%rd16+8];
	sub.f32 	%f584, %f583, %f21;
	abs.f32 	%f585, %f584;
	setp.lt.f32 	%p128, %f585, %f40;
	selp.b32 	%r507, %r344, %r507, %p128;
$L__BB3_57:
	ld.param.u64 	%rd145, [_Z8resamplePfS_PiS0_iiiS_S_ifi_param_2];
	mul.wide.s32 	%rd81, %r507, 4;
	add.s64 	%rd82, %rd1, %rd81;
	ld.global.f32 	%f41, [%rd82];
	mad.lo.s32 	%r345, %r495, %r166, %r507;
	cvta.to.global.u64 	%rd83, %rd145;
	mul.wide.s32 	%rd84, %r345, 4;
	add.s64 	%rd85, %rd83, %rd84;
	atom.relaxed.global.cas.b32 	%r346, [%rd85], 0, 1;
	setp.eq.s32 	%p129, %r346, 0;
	setp.gt.f32 	%p130, %f683, 0f00000000;
	selp.f32 	%f586, %f683, %f19, %p130;
	selp.f32 	%f42, %f586, %f19, %p129;
	mul.f32 	%f587, %f31, 0f3F22F983;
	cvt.rni.s32.f32 	%r527, %f587;
	cvt.rn.f32.s32 	%f588, %r527;
	fma.rn.f32 	%f589, %f588, 0fBFC90FDA, %f31;
	fma.rn.f32 	%f590, %f588, 0fB3A22168, %f589;
	fma.rn.f32 	%f697, %f588, 0fA7C234C5, %f590;
	abs.f32 	%f44, %f31;
	setp.ltu.f32 	%p131, %f44, 0f47CE4780;
	mov.u32 	%r511, %r527;
	mov.f32 	%f693, %f697;
	@%p131 bra 	$L__BB3_65;
	setp.neu.f32 	%p132, %f44, 0f7F800000;
	@%p132 bra 	$L__BB3_60;
	mov.f32 	%f593, 0f00000000;
	mul.rn.f32 	%f693, %f31, %f593;
	mov.b32 	%r511, 0;
	bra.uni 	$L__BB3_65;
$L__BB3_60:
	mov.b32 	%r101, %f31;
	mov.b64 	%rd146, 0;
	mov.b32 	%r508, 0;
$L__BB3_61:
	.pragma "nounroll";
	mul.wide.u32 	%rd87, %r508, 4;
	mov.u64 	%rd88, __cudart_i2opi_f;
	add.s64 	%rd89, %rd88, %rd87;
	ld.global.nc.u32 	%r348, [%rd89];
	shl.b32 	%r349, %r101, 8;
	or.b32  	%r350, %r349, -2147483648;
	mad.wide.u32 	%rd90, %r348, %r350, %rd146;
	shr.u64 	%rd146, %rd90, 32;
	add.s64 	%rd91, %rd9, %rd87;
	st.local.u32 	[%rd91], %rd90;
	add.s32 	%r508, %r508, 1;
	setp.ne.s32 	%p133, %r508, 6;
	@%p133 bra 	$L__BB3_61;
	shr.u32 	%r351, %r101, 23;
	st.local.u32 	[%rd9+24], %rd146;
	and.b32  	%r104, %r351, 31;
	and.b32  	%r352, %r351, 224;
	add.s32 	%r353, %r352, -128;
	shr.u32 	%r354, %r353, 5;
	mul.wide.u32 	%rd92, %r354, 4;
	sub.s64 	%rd19, %rd9, %rd92;
	ld.local.u32 	%r509, [%rd19+24];
	ld.local.u32 	%r510, [%rd19+20];
	setp.eq.s32 	%p134, %r104, 0;
	@%p134 bra 	$L__BB3_64;
	shf.l.wrap.b32 	%r509, %r510, %r509, %r104;
	ld.local.u32 	%r355, [%rd19+16];
	shf.l.wrap.b32 	%r510, %r355, %r510, %r104;
$L__BB3_64:
	shr.u32 	%r356, %r509, 30;
	shf.l.wrap.b32 	%r357, %r510, %r509, 2;
	shl.b32 	%r358, %r510, 2;
	shr.u32 	%r359, %r357, 31;
	add.s32 	%r360, %r359, %r356;
	neg.s32 	%r361, %r360;
	setp.lt.s32 	%p135, %r101, 0;
	selp.b32 	%r511, %r361, %r360, %p135;
	xor.b32  	%r362, %r357, %r101;
	shr.s32 	%r363, %r357, 31;
	xor.b32  	%r364, %r363, %r357;
	xor.b32  	%r365, %r363, %r358;
	cvt.u64.u32 	%rd93, %r364;
	shl.b64 	%rd94, %rd93, 32;
	cvt.u64.u32 	%rd95, %r365;
	or.b64  	%rd96, %rd94, %rd95;
	cvt.rn.f64.s64 	%fd1, %rd96;
	mul.f64 	%fd2, %fd1, 0d3BF921FB54442D19;
	cvt.rn.f32.f64 	%f591, %fd2;
	neg.f32 	%f592, %f591;
	setp.lt.s32 	%p136, %r362, 0;
	selp.f32 	%f693, %f592, %f591, %p136;
$L__BB3_65:
	add.s32 	%r367, %r511, 1;
	mul.rn.f32 	%f594, %f693, %f693;
	and.b32  	%r368, %r511, 1;
	setp.eq.b32 	%p137, %r368, 1;
	selp.f32 	%f595, %f693, 0f3F800000, %p137;
	fma.rn.f32 	%f596, %f594, %f595, 0f00000000;
	fma.rn.f32 	%f597, %f594, 0f37CBAC00, 0fBAB607ED;
	selp.f32 	%f598, 0fB94D4153, %f597, %p137;
	selp.f32 	%f599, 0f3C0885E4, 0f3D2AAABB, %p137;
	fma.rn.f32 	%f600, %f598, %f594, %f599;
	selp.f32 	%f601, 0fBE2AAAA8, 0fBEFFFFFF, %p137;
	fma.rn.f32 	%f602, %f600, %f594, %f601;
	fma.rn.f32 	%f603, %f602, %f596, %f595;
	and.b32  	%r369, %r367, 2;
	setp.eq.s32 	%p138, %r369, 0;
	mov.f32 	%f604, 0f00000000;
	sub.f32 	%f605, %f604, %f603;
	selp.f32 	%f48, %f603, %f605, %p138;
	mul.f32 	%f606, %f41, 0f3F22F983;
	cvt.rni.s32.f32 	%r523, %f606;
	cvt.rn.f32.s32 	%f607, %r523;
	fma.rn.f32 	%f608, %f607, 0fBFC90FDA, %f41;
	fma.rn.f32 	%f609, %f607, 0fB3A22168, %f608;
	fma.rn.f32 	%f696, %f607, 0fA7C234C5, %f609;
	abs.f32 	%f50, %f41;
	setp.ltu.f32 	%p139, %f50, 0f47CE4780;
	mov.u32 	%r515, %r523;
	mov.f32 	%f694, %f696;
	@%p139 bra 	$L__BB3_73;
	setp.neu.f32 	%p140, %f50, 0f7F800000;
	@%p140 bra 	$L__BB3_68;
	mov.f32 	%f612, 0f00000000;
	mul.rn.f32 	%f694, %f41, %f612;
	mov.b32 	%r515, 0;
	bra.uni 	$L__BB3_73;
$L__BB3_68:
	mov.b32 	%r114, %f41;
	mov.b64 	%rd147, 0;
	mov.b32 	%r512, 0;
$L__BB3_69:
	.pragma "nounroll";
	mul.wide.u32 	%rd98, %r512, 4;
	mov.u64 	%rd99, __cudart_i2opi_f;
	add.s64 	%rd100, %rd99, %rd98;
	ld.global.nc.u32 	%r371, [%rd100];
	shl.b32 	%r372, %r114, 8;
	or.b32  	%r373, %r372, -2147483648;
	mad.wide.u32 	%rd101, %r371, %r373, %rd147;
	shr.u64 	%rd147, %rd101, 32;
	add.s64 	%rd102, %rd8, %rd98;
	st.local.u32 	[%rd102], %rd101;
	add.s32 	%r512, %r512, 1;
	setp.ne.s32 	%p141, %r512, 6;
	@%p141 bra 	$L__BB3_69;
	shr.u32 	%r374, %r114, 23;
	st.local.u32 	[%rd8+24], %rd147;
	and.b32  	%r117, %r374, 31;
	and.b32  	%r375, %r374, 224;
	add.s32 	%r376, %r375, -128;
	shr.u32 	%r377, %r376, 5;
	mul.wide.u32 	%rd103, %r377, 4;
	sub.s64 	%rd22, %rd8, %rd103;
	ld.local.u32 	%r513, [%rd22+24];
	ld.local.u32 	%r514, [%rd22+20];
	setp.eq.s32 	%p142, %r117, 0;
	@%p142 bra 	$L__BB3_72;
	shf.l.wrap.b32 	%r513, %r514, %r513, %r117;
	ld.local.u32 	%r378, [%rd22+16];
	shf.l.wrap.b32 	%r514, %r378, %r514, %r117;
$L__BB3_72:
	shr.u32 	%r379, %r513, 30;
	shf.l.wrap.b32 	%r380, %r514, %r513, 2;
	shl.b32 	%r381, %r514, 2;
	shr.u32 	%r382, %r380, 31;
	add.s32 	%r383, %r382, %r379;
	neg.s32 	%r384, %r383;
	setp.lt.s32 	%p143, %r114, 0;
	selp.b32 	%r515, %r384, %r383, %p143;
	xor.b32  	%r385, %r380, %r114;
	shr.s32 	%r386, %r380, 31;
	xor.b32  	%r387, %r386, %r380;
	xor.b32  	%r388, %r386, %r381;
	cvt.u64.u32 	%rd104, %r387;
	shl.b64 	%rd105, %rd104, 32;
	cvt.u64.u32 	%rd106, %r388;
	or.b64  	%rd107, %rd105, %rd106;
	cvt.rn.f64.s64 	%fd3, %rd107;
	mul.f64 	%fd4, %fd3, 0d3BF921FB54442D19;
	cvt.rn.f32.f64 	%f610, %fd4;
	neg.f32 	%f611, %f610;
	setp.lt.s32 	%p144, %r385, 0;
	selp.f32 	%f694, %f611, %f610, %p144;
$L__BB3_73:
	add.s32 	%r390, %r515, 1;
	mul.rn.f32 	%f613, %f694, %f694;
	and.b32  	%r391, %r515, 1;
	setp.eq.b32 	%p146, %r391, 1;
	selp.f32 	%f614, %f694, 0f3F800000, %p146;
	fma.rn.f32 	%f615, %f613, %f614, 0f00000000;
	fma.rn.f32 	%f616, %f613, 0f37CBAC00, 0fBAB607ED;
	selp.f32 	%f617, 0fB94D4153, %f616, %p146;
	selp.f32 	%f618, 0f3C0885E4, 0f3D2AAABB, %p146;
	fma.rn.f32 	%f619, %f617, %f613, %f618;
	selp.f32 	%f620, 0fBE2AAAA8, 0fBEFFFFFF, %p146;
	fma.rn.f32 	%f621, %f619, %f613, %f620;
	fma.rn.f32 	%f622, %f621, %f615, %f614;
	and.b32  	%r392, %r390, 2;
	setp.eq.s32 	%p147, %r392, 0;
	mov.f32 	%f623, 0f00000000;
	sub.f32 	%f624, %f623, %f622;
	selp.f32 	%f625, %f622, %f624, %p147;
	mul.f32 	%f626, %f42, %f48;
	mul.f32 	%f54, %f626, %f625;
	mov.u32 	%r519, %r527;
	mov.f32 	%f695, %f697;
	@%p131 bra 	$L__BB3_81;
	setp.neu.f32 	%p148, %f44, 0f7F800000;
	@%p148 bra 	$L__BB3_76;
	mov.f32 	%f629, 0f00000000;
	mul.rn.f32 	%f695, %f31, %f629;
	mov.b32 	%r519, 0;
	bra.uni 	$L__BB3_81;
$L__BB3_76:
	mov.b32 	%r126, %f31;
	mov.b64 	%rd148, 0;
	mov.b32 	%r516, 0;
$L__BB3_77:
	.pragma "nounroll";
	mul.wide.u32 	%rd109, %r516, 4;
	mov.u64 	%rd110, __cudart_i2opi_f;
	add.s64 	%rd111, %rd110, %rd109;
	ld.global.nc.u32 	%r394, [%rd111];
	shl.b32 	%r395, %r126, 8;
	or.b32  	%r396, %r395, -2147483648;
	mad.wide.u32 	%rd112, %r394, %r396, %rd148;
	shr.u64 	%rd148, %rd112, 32;
	add.s64 	%rd113, %rd7, %rd109;
	st.local.u32 	[%rd113], %rd112;
	add.s32 	%r516, %r516, 1;
	setp.ne.s32 	%p149, %r516, 6;
	@%p149 bra 	$L__BB3_77;
	shr.u32 	%r397, %r126, 23;
	st.local.u32 	[%rd7+24], %rd148;
	and.b32  	%r129, %r397, 31;
	and.b32  	%r398, %r397, 224;
	add.s32 	%r399, %r398, -128;
	shr.u32 	%r400, %r399, 5;
	mul.wide.u32 	%rd114, %r400, 4;
	sub.s64 	%rd25, %rd7, %rd114;
	ld.local.u32 	%r517, [%rd25+24];
	ld.local.u32 	%r518, [%rd25+20];
	setp.eq.s32 	%p150, %r129, 0;
	@%p150 bra 	$L__BB3_80;
	shf.l.wrap.b32 	%r517, %r518, %r517, %r129;
	ld.local.u32 	%r401, [%rd25+16];
	shf.l.wrap.b32 	%r518, %r401, %r518, %r129;
$L__BB3_80:
	shr.u32 	%r402, %r517, 30;
	shf.l.wrap.b32 	%r403, %r518, %r517, 2;
	shl.b32 	%r404, %r518, 2;
	shr.u32 	%r405, %r403, 31;
	add.s32 	%r406, %r405, %r402;
	neg.s32 	%r407, %r406;
	setp.lt.s32 	%p151, %r126, 0;
	selp.b32 	%r519, %r407, %r406, %p151;
	xor.b32  	%r408, %r403, %r126;
	shr.s32 	%r409, %r403, 31;
	xor.b32  	%r410, %r409, %r403;
	xor.b32  	%r411, %r409, %r404;
	cvt.u64.u32 	%rd115, %r410;
	shl.b64 	%rd116, %rd115, 32;
	cvt.u64.u32 	%rd117, %r411;
	or.b64  	%rd118, %rd116, %rd117;
	cvt.rn.f64.s64 	%fd5, %rd118;
	mul.f64 	%fd6, %fd5, 0d3BF921FB54442D19;
	cvt.rn.f32.f64 	%f627, %fd6;
	neg.f32 	%f628, %f627;
	setp.lt.s32 	%p152, %r408, 0;
	selp.f32 	%f695, %f628, %f627, %p152;
$L__BB3_81:
	add.s32 	%r413, %r519, 1;
	mul.rn.f32 	%f630, %f695, %f695;
	and.b32  	%r414, %r519, 1;
	setp.eq.b32 	%p154, %r414, 1;
	selp.f32 	%f631, %f695, 0f3F800000, %p154;
	fma.rn.f32 	%f632, %f630, %f631, 0f00000000;
	fma.rn.f32 	%f633, %f630, 0f37CBAC00, 0fBAB607ED;
	selp.f32 	%f634, 0fB94D4153, %f633, %p154;
	selp.f32 	%f635, 0f3C0885E4, 0f3D2AAABB, %p154;
	fma.rn.f32 	%f636, %f634, %f630, %f635;
	selp.f32 	%f637, 0fBE2AAAA8, 0fBEFFFFFF, %p154;
	fma.rn.f32 	%f638, %f636, %f630, %f637;
	fma.rn.f32 	%f639, %f638, %f632, %f631;
	and.b32  	%r415, %r413, 2;
	setp.eq.s32 	%p155, %r415, 0;
	mov.f32 	%f640, 0f00000000;
	sub.f32 	%f641, %f640, %f639;
	selp.f32 	%f58, %f639, %f641, %p155;
	@%p139 bra 	$L__BB3_89;
	setp.neu.f32 	%p156, %f50, 0f7F800000;
	@%p156 bra 	$L__BB3_84;
	mov.f32 	%f644, 0f00000000;
	mul.rn.f32 	%f696, %f41, %f644;
	mov.b32 	%r523, 0;
	bra.uni 	$L__BB3_89;
$L__BB3_84:
	mov.b32 	%r138, %f41;
	mov.b64 	%rd149, 0;
	mov.b32 	%r520, 0;
$L__BB3_85:
	.pragma "nounroll";
	mul.wide.u32 	%rd120, %r520, 4;
	mov.u64 	%rd121, __cudart_i2opi_f;
	add.s64 	%rd122, %rd121, %rd120;
	ld.global.nc.u32 	%r417, [%rd122];
	shl.b32 	%r418, %r138, 8;
	or.b32  	%r419, %r418, -2147483648;
	mad.wide.u32 	%rd123, %r417, %r419, %rd149;
	shr.u64 	%rd149, %rd123, 32;
	add.s64 	%rd124, %rd6, %rd120;
	st.local.u32 	[%rd124], %rd123;
	add.s32 	%r520, %r520, 1;
	setp.ne.s32 	%p157, %r520, 6;
	@%p157 bra 	$L__BB3_85;
	shr.u32 	%r420, %r138, 23;
	st.local.u32 	[%rd6+24], %rd149;
	and.b32  	%r141, %r420, 31;
	and.b32  	%r421, %r420, 224;
	add.s32 	%r422, %r421, -128;
	shr.u32 	%r423, %r422, 5;
	mul.wide.u32 	%rd125, %r423, 4;
	sub.s64 	%rd28, %rd6, %rd125;
	ld.local.u32 	%r521, [%rd28+24];
	ld.local.u32 	%r522, [%rd28+20];
	setp.eq.s32 	%p158, %r141, 0;
	@%p158 bra 	$L__BB3_88;
	shf.l.wrap.b32 	%r521, %r522, %r521, %r141;
	ld.local.u32 	%r424, [%rd28+16];
	shf.l.wrap.b32 	%r522, %r424, %r522, %r141;
$L__BB3_88:
	shr.u32 	%r425, %r521, 30;
	shf.l.wrap.b32 	%r426, %r522, %r521, 2;
	shl.b32 	%r427, %r522, 2;
	shr.u32 	%r428, %r426, 31;
	add.s32 	%r429, %r428, %r425;
	neg.s32 	%r430, %r429;
	setp.lt.s32 	%p159, %r138, 0;
	selp.b32 	%r523, %r430, %r429, %p159;
	xor.b32  	%r431, %r426, %r138;
	shr.s32 	%r432, %r426, 31;
	xor.b32  	%r433, %r432, %r426;
	xor.b32  	%r434, %r432, %r427;
	cvt.u64.u32 	%rd126, %r433;
	shl.b64 	%rd127, %rd126, 32;
	cvt.u64.u32 	%rd128, %r434;
	or.b64  	%rd129, %rd127, %rd128;
	cvt.rn.f64.s64 	%fd7, %rd129;
	mul.f64 	%fd8, %fd7, 0d3BF921FB54442D19;
	cvt.rn.f32.f64 	%f642, %fd8;
	neg.f32 	%f643, %f642;
	setp.lt.s32 	%p160, %r431, 0;
	selp.f32 	%f696, %f643, %f642, %p160;
$L__BB3_89:
	mul.rn.f32 	%f645, %f696, %f696;
	and.b32  	%r436, %r523, 1;
	setp.eq.b32 	%p162, %r436, 1;
	selp.f32 	%f646, 0f3F800000, %f696, %p162;
	fma.rn.f32 	%f647, %f645, %f646, 0f00000000;
	fma.rn.f32 	%f648, %f645, 0f37CBAC00, 0fBAB607ED;
	selp.f32 	%f649, %f648, 0fB94D4153, %p162;
	selp.f32 	%f650, 0f3D2AAABB, 0f3C0885E4, %p162;
	fma.rn.f32 	%f651, %f649, %f645, %f650;
	selp.f32 	%f652, 0fBEFFFFFF, 0fBE2AAAA8, %p162;
	fma.rn.f32 	%f653, %f651, %f645, %f652;
	fma.rn.f32 	%f654, %f653, %f647, %f646;
	and.b32  	%r437, %r523, 2;
	setp.eq.s32 	%p163, %r437, 0;
	mov.f32 	%f655, 0f00000000;
	sub.f32 	%f656, %f655, %f654;
	selp.f32 	%f657, %f654, %f656, %p163;
	mul.f32 	%f658, %f42, %f58;
	mul.f32 	%f62, %f658, %f657;
	@%p131 bra 	$L__BB3_97;
	setp.neu.f32 	%p164, %f44, 0f7F800000;
	@%p164 bra 	$L__BB3_92;
	mov.f32 	%f661, 0f00000000;
	mul.rn.f32 	%f697, %f31, %f661;
	mov.b32 	%r527, 0;
	bra.uni 	$L__BB3_97;
$L__BB3_92:
	mov.b32 	%r150, %f31;
	shl.b32 	%r439, %r150, 8;
	or.b32  	%r151, %r439, -2147483648;
	mov.b64 	%rd150, 0;
	mov.b32 	%r524, 0;
$L__BB3_93:
	.pragma "nounroll";
	mul.wide.u32 	%rd131, %r524, 4;
	mov.u64 	%rd132, __cudart_i2opi_f;
	add.s64 	%rd133, %rd132, %rd131;
	ld.global.nc.u32 	%r440, [%rd133];
	mad.wide.u32 	%rd134, %r440, %r151, %rd150;
	shr.u64 	%rd150, %rd134, 32;
	add.s64 	%rd135, %rd5, %rd131;
	st.local.u32 	[%rd135], %rd134;
	add.s32 	%r524, %r524, 1;
	setp.ne.s32 	%p165, %r524, 6;
	@%p165 bra 	$L__BB3_93;
	shr.u32 	%r441, %r150, 23;
	st.local.u32 	[%rd5+24], %rd150;
	and.b32  	%r154, %r441, 31;
	and.b32  	%r442, %r441, 224;
	add.s32 	%r443, %r442, -128;
	shr.u32 	%r444, %r443, 5;
	mul.wide.u32 	%rd136, %r444, 4;
	sub.s64 	%rd31, %rd5, %rd136;
	ld.local.u32 	%r525, [%rd31+24];
	ld.local.u32 	%r526, [%rd31+20];
	setp.eq.s32 	%p166, %r154, 0;
	@%p166 bra 	$L__BB3_96;
	shf.l.wrap.b32 	%r525, %r526, %r525, %r154;
	ld.local.u32 	%r445, [%rd31+16];
	shf.l.wrap.b32 	%r526, %r445, %r526, %r154;
$L__BB3_96:
	shr.u32 	%r446, %r525, 30;
	shf.l.wrap.b32 	%r447, %r526, %r525, 2;
	shl.b32 	%r448, %r526, 2;
	shr.u32 	%r449, %r447, 31;
	add.s32 	%r450, %r449, %r446;
	neg.s32 	%r451, %r450;
	setp.lt.s32 	%p167, %r150, 0;
	selp.b32 	%r527, %r451, %r450, %p167;
	xor.b32  	%r452, %r447, %r150;
	shr.s32 	%r453, %r447, 31;
	xor.b32  	%r454, %r453, %r447;
	xor.b32  	%r455, %r453, %r448;
	cvt.u64.u32 	%rd137, %r454;
	shl.b64 	%rd138, %rd137, 32;
	cvt.u64.u32 	%rd139, %r455;
	or.b64  	%rd140, %rd138, %rd139;
	cvt.rn.f64.s64 	%fd9, %rd140;
	mul.f64 	%fd10, %fd9, 0d3BF921FB54442D19;
	cvt.rn.f32.f64 	%f659, %fd10;
	neg.f32 	%f660, %f659;
	setp.lt.s32 	%p168, %r452, 0;
	selp.f32 	%f697, %f660, %f659, %p168;
$L__BB3_97:
	ld.param.u64 	%rd144, [_Z8resamplePfS_PiS0_iiiS_S_ifi_param_1];
	mul.rn.f32 	%f662, %f697, %f697;
	and.b32  	%r457, %r527, 1;
	setp.eq.b32 	%p169, %r457, 1;
	selp.f32 	%f663, 0f3F800000, %f697, %p169;
	fma.rn.f32 	%f664, %f662, %f663, 0f00000000;
	fma.rn.f32 	%f665, %f662, 0f37CBAC00, 0fBAB607ED;
	selp.f32 	%f666, %f665, 0fB94D4153, %p169;
	selp.f32 	%f667, 0f3D2AAABB, 0f3C0885E4, %p169;
	fma.rn.f32 	%f668, %f666, %f662, %f667;
	selp.f32 	%f669, 0fBEFFFFFF, 0fBE2AAAA8, %p169;
	fma.rn.f32 	%f670, %f668, %f662, %f669;
	fma.rn.f32 	%f671, %f670, %f664, %f663;
	and.b32  	%r458, %r527, 2;
	setp.eq.s32 	%p170, %r458, 0;
	mov.f32 	%f672, 0f00000000;
	sub.f32 	%f673, %f672, %f671;
	selp.f32 	%f674, %f671, %f673, %p170;
	mul.f32 	%f675, %f42, %f674;
	atom.global.add.u32 	%r459, [%rd11+4], 1;
	shl.b32 	%r460, %r459, 2;
	cvta.to.global.u64 	%rd141, %rd144;
	mul.wide.s32 	%rd142, %r460, 4;
	add.s64 	%rd143, %rd141, %rd142;
	st.global.f32 	[%rd143], %f54;
	st.global.f32 	[%rd143+4], %f62;
	st.global.f32 	[%rd143+8], %f675;
	st.global.f32 	[%rd143+12], %f4;
$L__BB3_98:
	add.s32 	%r163, %r461, 1;
	setp.ne.s32 	%p171, %r461, %r164;
	mov.u32 	%r461, %r163;
	@%p171 bra 	$L__BB3_2;
$L__BB3_99:
	ret;

}
	// .globl	_ZN3cub18CUB_300001_SM_10006detail11EmptyKernelIvEEvv
.visible .entry _ZN3cub18CUB_300001_SM_10006detail11EmptyKernelIvEEvv()
{


	ret;

}
	// .globl	_ZN3cub18CUB_300001_SM_10006detail8for_each13static_kernelINS2_12policy_hub_t12policy_500_tEmN6thrust24THRUST_300001_SM_1000_NS8cuda_cub20__uninitialized_fill7functorINS7_10device_ptrIfEEfEEEEvT0_T1_
.visible .entry _ZN3cub18CUB_300001_SM_10006detail8for_each13static_kernelINS2_12policy_hub_t12policy_500_tEmN6thrust24THRUST_300001_SM_1000_NS8cuda_cub20__uninitialized_fill7functorINS7_10device_ptrIfEEfEEEEvT0_T1_(
	.param .u64 _ZN3cub18CUB_300001_SM_10006detail8for_each13static_kernelINS2_12policy_hub_t12policy_500_tEmN6thrust24THRUST_300001_SM_1000_NS8cuda_cub20__uninitialized_fill7functorINS7_10device_ptrIfEEfEEEEvT0_T1__param_0,
	.param .align 8 .b8 _ZN3cub18CUB_300001_SM_10006detail8for_each13static_kernelINS2_12policy_hub_t12policy_500_tEmN6thrust24THRUST_300001_SM_1000_NS8cuda_cub20__uninitialized_fill7functorINS7_10device_ptrIfEEfEEEEvT0_T1__param_1[16]
)
.maxntid 256
{
	.reg .pred 	%p<4>;
	.reg .b16 	%rs<5>;
	.reg .b32 	%r<10>;
	.reg .b32 	%f<3>;
	.reg .b64 	%rd<16>;

	ld.param.f32 	%f2, [_ZN3cub18CUB_300001_SM_10006detail8for_each13static_kernelINS2_12policy_hub_t12policy_500_tEmN6thrust24THRUST_300001_SM_1000_NS8cuda_cub20__uninitialized_fill7functorINS7_10device_ptrIfEEfEEEEvT0_T1__param_1+8];
	ld.param.u64 	%rd4, [_ZN3cub18CUB_300001_SM_10006detail8for_each13static_kernelINS2_12policy_hub_t12policy_500_tEmN6thrust24THRUST_300001_SM_1000_NS8cuda_cub20__uninitialized_fill7functorINS7_10device_ptrIfEEfEEEEvT0_T1__param_1];
	ld.param.u64 	%rd5, [_ZN3cub18CUB_300001_SM_10006detail8for_each13static_kernelINS2_12policy_hub_t12policy_500_tEmN6thrust24THRUST_300001_SM_1000_NS8cuda_cub20__uninitialized_fill7functorINS7_10device_ptrIfEEfEEEEvT0_T1__param_0];
	mov.u32 	%r7, %ctaid.x;
	mul.wide.u32 	%rd1, %r7, 512;
	sub.s64 	%rd2, %rd5, %rd1;
	setp.lt.u64 	%p1, %rd2, 512;
	@%p1 bra 	$L__BB5_2;
	mov.u32 	%r9, %tid.x;
	cvta.to.global.u64 	%rd11, %rd4;
	cvt.u64.u32 	%rd12, %r9;
	add.s64 	%rd13, %rd1, %rd12;
	shl.b64 	%rd14, %rd13, 2;
	add.s64 	%rd15, %rd11, %rd14;
	st.global.f32 	[%rd15], %f2;
	st.global.f32 	[%rd15+1024], %f2;
	bra.uni 	$L__BB5_6;
$L__BB5_2:
	cvta.to.global.u64 	%rd6, %rd4;
	mov.u32 	%r1, %tid.x;
	cvt.u64.u32 	%rd7, %r1;
	setp.le.u64 	%p2, %rd2, %rd7;
	add.s64 	%rd8, %rd1, %rd7;
	shl.b64 	%rd9, %rd8, 2;
	add.s64 	%rd3, %rd6, %rd9;
	@%p2 bra 	$L__BB5_4;
	st.global.f32 	[%rd3], %f2;
$L__BB5_4:
	add.s32 	%r8, %r1, 256;
	cvt.u64.u32 	%rd10, %r8;
	setp.le.u64 	%p3, %rd2, %rd10;
	@%p3 bra 	$L__BB5_6;
	st.global.f32 	[%rd3+1024], %f2;
$L__BB5_6:
	ret;

}
	// .globl	_ZN3cub18CUB_300001_SM_10006detail8for_each13static_kernelINS2_12policy_hub_t12policy_500_tEmN6thrust24THRUST_300001_SM_1000_NS8cuda_cub20__uninitialized_fill7functorINS7_10device_ptrIiEEiEEEEvT0_T1_
.visible .entry _ZN3cub18CUB_300001_SM_10006detail8for_each13static_kernelINS2_12policy_hub_t12policy_500_tEmN6thrust24THRUST_300001_SM_1000_NS8cuda_cub20__uninitialized_fill7functorINS7_10device_ptrIiEEiEEEEvT0_T1_(
	.param .u64 _ZN3cub18CUB_300001_SM_10006detail8for_each13static_kernelINS2_12policy_hub_t12policy_500_tEmN6thrust24THRUST_300001_SM_1000_NS8cuda_cub20__uninitialized_fill7functorINS7_10device_ptrIiEEiEEEEvT0_T1__param_0,
	.param .align 8 .b8 _ZN3cub18CUB_300001_SM_10006detail8for_each13static_kernelINS2_12policy_hub_t12policy_500_tEmN6thrust24THRUST_300001_SM_1000_NS8cuda_cub20__uninitialized_fill7functorINS7_10device_ptrIiEEiEEEEvT0_T1__param_1[16]
)
.maxntid 256
{
	.reg .pred 	%p<4>;
	.reg .b16 	%rs<5>;
	.reg .b32 	%r<12>;
	.reg .b64 	%rd<16>;

	ld.param.u32 	%r3, [_ZN3cub18CUB_300001_SM_10006detail8for_each13static_kernelINS2_12policy_hub_t12policy_500_tEmN6thrust24THRUST_300001_SM_1000_NS8cuda_cub20__uninitialized_fill7functorINS7_10device_ptrIiEEiEEEEvT0_T1__param_1+8];
	ld.param.u64 	%rd4, [_ZN3cub18CUB_300001_SM_10006detail8for_each13static_kernelINS2_12policy_hub_t12policy_500_tEmN6thrust24THRUST_300001_SM_1000_NS8cuda_cub20__uninitialized_fill7functorINS7_10device_ptrIiEEiEEEEvT0_T1__param_1];
	ld.param.u64 	%rd5, [_ZN3cub18CUB_300001_SM_10006detail8for_each13static_kernelINS2_12policy_hub_t12policy_500_tEmN6thrust24THRUST_300001_SM_1000_NS8cuda_cub20__uninitialized_fill7functorINS7_10device_ptrIiEEiEEEEvT0_T1__param_0];
	mov.u32 	%r9, %ctaid.x;
	mul.wide.u32 	%rd1, %r9, 512;
	sub.s64 	%rd2, %rd5, %rd1;
	setp.lt.u64 	%p1, %rd2, 512;
	@%p1 bra 	$L__BB6_2;
	mov.u32 	%r11, %tid.x;
	cvta.to.global.u64 	%rd11, %rd4;
	cvt.u64.u32 	%rd12, %r11;
	add.s64 	%rd13, %rd1, %rd12;
	shl.b64 	%rd14, %rd13, 2;
	add.s64 	%rd15, %rd11, %rd14;
	st.global.u32 	[%rd15], %r3;
	st.global.u32 	[%rd15+1024], %r3;
	bra.uni 	$L__BB6_6;
$L__BB6_2:
	cvta.to.global.u64 	%rd6, %rd4;
	mov.u32 	%r2, %tid.x;
	cvt.u64.u32 	%rd7, %r2;
	setp.le.u64 	%p2, %rd2, %rd7;
	add.s64 	%rd8, %rd1, %rd7;
	shl.b64 	%rd9, %rd8, 2;
	add.s64 	%rd3, %rd6, %rd9;
	@%p2 bra 	$L__BB6_4;
	st.global.u32 	[%rd3], %r3;
$L__BB6_4:
	add.s32 	%r10, %r2, 256;
	cvt.u64.u32 	%rd10, %r10;
	setp.le.u64 	%p3, %rd2, %rd10;
	@%p3 bra 	$L__BB6_6;
	st.global.u32 	[%rd3+1024], %r3;
$L__BB6_6:
	ret;

}


// ===== COMPILED SASS (sm_100) =====

	.target	sm_100

	.elftype	@"ET_EXEC"


//--------------------- .note.nv.tkinfo           --------------------------
	.section	.note.nv.tkinfo,"",@"SHT_NOTE"
	.sectionflags	@"SHF_NOTE_NV_TKINFO"
	.tkinfo
        /*0018*/ 	.word	0x00000002
        /*0030*/ 	.string	""
        /*0030*/ 	.string	"ptxas"
        /*0030*/ 	.string	"Cuda compilation tools, release 13.0, V13.0.88"
        /*0030*/ 	.string	"Build cuda_13.0.r13.0/compiler.36424714_0"
        /*0030*/ 	.string	"-arch sm_100 -m 64 "



//--------------------- .note.nv.cuinfo           --------------------------
	.section	.note.nv.cuinfo,"",@"SHT_NOTE"
	.sectionflags	@"SHF_NOTE_NV_CUINFO"
        /*0018*/ 	.short	0x0002
        /*001a*/ 	.short	0x0064
        /*001c*/ 	.short	0x0082
	.zero		2


//--------------------- .nv.info                  --------------------------
	.section	.nv.info,"",@"SHT_CUDA_INFO"
	.align	4


	//----- nvinfo : EIATTR_REGCOUNT
	.align		4
        /*0000*/ 	.byte	0x04, 0x2f
        /*0002*/ 	.short	(.L_45 - .L_44)
	.align		4
.L_44:
        /*0004*/ 	.word	index@(_Z12computeOmegaPfS_i)
        /*0008*/ 	.word	0x0000000f


	//----- nvinfo : EIATTR_FRAME_SIZE
	.align		4
.L_45:
        /*000c*/ 	.byte	0x04, 0x11
        /*000e*/ 	.short	(.L_47 - .L_46)
	.align		4
.L_46:
        /*0010*/ 	.word	index@($__internal_4_$__cuda_sm3x_div_rn_noftz_f32_slowpath)
        /*0014*/ 	.word	0x00000000


	//----- nvinfo : EIATTR_FRAME_SIZE
	.align		4
.L_47:
        /*0018*/ 	.byte	0x04, 0x11
        /*001a*/ 	.short	(.L_49 - .L_48)
	.align		4
.L_48:
        /*001c*/ 	.word	index@($__internal_3_$__cuda_sm20_sqrt_rn_f32_slowpath)
        /*0020*/ 	.word	0x00000000


	//----- nvinfo : EIATTR_FRAME_SIZE
	.align		4
.L_49:
        /*0024*/ 	.byte	0x04, 0x11
        /*0026*/ 	.short	(.L_51 - .L_50)
	.align		4
.L_50:
        /*0028*/ 	.word	index@(_Z12computeOmegaPfS_i)
        /*002c*/ 	.word	0x00000000


	//----- nvinfo : EIATTR_REGCOUNT
	.align		4
.L_51:
        /*0030*/ 	.byte	0x04, 0x2f
        /*0032*/ 	.short	(.L_53 - .L_52)
	.align		4
.L_52:
        /*0034*/ 	.word	index@(_Z8linspacePfffi)
        /*0038*/ 	.word	0x00000010


	//----- nvinfo : EIATTR_FRAME_SIZE
	.align		4
.L_53:
        /*003c*/ 	.byte	0x04, 0x11
        /*003e*/ 	.short	(.L_55 - .L_54)
	.align		4
.L_54:
        /*0040*/ 	.word	index@($__internal_2_$__cuda_sm3x_div_rn_noftz_f32_slowpath)
        /*0044*/ 	.word	0x00000000


	//----- nvinfo : EIATTR_FRAME_SIZE
	.align		4
.L_55:
        /*0048*/ 	.byte	0x04, 0x11
        /*004a*/ 	.short	(.L_57 - .L_56)
	.align		4
.L_56:
        /*004c*/ 	.word	index@(_Z8linspacePfffi)
        /*0050*/ 	.word	0x00000000


	//----- nvinfo : EIATTR_REGCOUNT
	.align		4
.L_57:
        /*0054*/ 	.byte	0x04, 0x2f
        /*0056*/ 	.short	(.L_59 - .L_58)
	.align		4
.L_58:
        /*0058*/ 	.word	index@(_Z14createClustersPfS_S_S_iiPi)
        /*005c*/ 	.word	0x0000001f


	//----- nvinfo : EIATTR_FRAME_SIZE
	.align		4
.L_59:
        /*0060*/ 	.byte	0x04, 0x11
        /*0062*/ 	.short	(.L_61 - .L_60)
	.align		4
.L_60:
        /*0064*/ 	.word	index@(_Z14createClustersPfS_S_S_iiPi)
        /*0068*/ 	.word	0x00000000


	//----- nvinfo : EIATTR_REGCOUNT
	.align		4
.L_61:
        /*006c*/ 	.byte	0x04, 0x2f
        /*006e*/ 	.short	(.L_63 - .L_62)
	.align		4
.L_62:
        /*0070*/ 	.word	index@(_Z8resamplePfS_PiS0_iiiS_S_ifi)
        /*0074*/ 	.word	0x00000020


	//----- nvinfo : EIATTR_FRAME_SIZE
	.align		4
.L_63:
        /*0078*/ 	.byte	0x04, 0x11
        /*007a*/ 	.short	(.L_65 - .L_64)
	.align		4
.L_64:
        /*007c*/ 	.word	index@($__internal_1_$__cuda_sm3x_div_rn_noftz_f32_slowpath)
        /*0080*/ 	.word	0x00027120


	//----- nvinfo : EIATTR_FRAME_SIZE
	.align		4
.L_65:
        /*0084*/ 	.byte	0x04, 0x11
        /*0086*/ 	.short	(.L_67 - .L_66)
	.align		4
.L_66:
        /*0088*/ 	.word	index@($__internal_0_$__cuda_sm20_sqrt_rn_f32_slowpath)
        /*008c*/ 	.word	0x00027120


	//----- nvinfo : EIATTR_FRAME_SIZE
	.align		4
.L_67:
        /*0090*/ 	.byte	0x04, 0x11
        /*0092*/ 	.short	(.L_69 - .L_68)
	.align		4
.L_68:
        /*0094*/ 	.word	index@(_Z8resamplePfS_PiS0_iiiS_S_ifi)
        /*0098*/ 	.word	0x00027120


	//----- nvinfo : EIATTR_REGCOUNT
	.align		4
.L_69:
        /*009c*/ 	.byte	0x04, 0x2f
        /*009e*/ 	.short	(.L_71 - .L_70)
	.align		4
.L_70:
        /*00a0*/ 	.word	index@(_ZN3cub18CUB_300001_SM_10006detail11EmptyKernelIvEEvv)
        /*00a4*/ 	.word	0x00000004


	//----- nvinfo : EIATTR_FRAME_SIZE
	.align		4
.L_71:
        /*00a8*/ 	.byte	0x04, 0x11
        /*00aa*/ 	.short	(.L_73 - .L_72)
	.align		4
.L_72:
        /*00ac*/ 	.word	index@(_ZN3cub18CUB_300001_SM_10006detail11EmptyKernelIvEEvv)
        /*00b0*/ 	.word	0x00000000


	//----- nvinfo : EIATTR_REGCOUNT
	.align		4
.L_73:
        /*00b4*/ 	.byte	0x04, 0x2f
        /*00b6*/ 	.short	(.L_75 - .L_74)
	.align		4
.L_74:
        /*00b8*/ 	.word	index@(_ZN3cub18CUB_300001_SM_10006detail8for_each13static_kernelINS2_12policy_hub_t12policy_500_tEmN6thrust24THRUST_300001_SM_1000_NS8cuda_cub20__uninitialized_fill7functorINS7_10device_ptrIfEEfEEEEvT0_T1_)
        /*00bc*/ 	.word	0x00000008


	//----- nvinfo : EIATTR_FRAME_SIZE
	.align		4
.L_75:
        /*00c0*/ 	.byte	0x04, 0x11
        /*00c2*/ 	.short	(.L_77 - .L_76)
	.align		4
.L_76:
        /*00c4*/ 	.word	index@(_ZN3cub18CUB_300001_SM_10006detail8for_each13static_kernelINS2_12policy_hub_t12policy_500_tEmN6thrust24THRUST_300001_SM_1000_NS8cuda_cub20__uninitialized_fill7functorINS7_10device_ptrIfEEfEEEEvT0_T1_)
        /*00c8*/ 	.word	0x00000000


	//----- nvinfo : EIATTR_REGCOUNT
	.align		4
.L_77:
        /*00cc*/ 	.byte	0x04, 0x2f
        /*00ce*/ 	.short	(.L_79 - .L_78)
	.align		4
.L_78:
        /*00d0*/ 	.word	index@(_ZN3cub18CUB_300001_SM_10006detail8for_each13static_kernelINS2_12policy_hub_t12policy_500_tEmN6thrust24THRUST_300001_SM_1000_NS8cuda_cub20__uninitialized_fill7functorINS7_10device_ptrIiEEiEEEEvT0_T1_)
        /*00d4*/ 	.word	0x00000008


	//----- nvinfo : EIATTR_FRAME_SIZE
	.align		4
.L_79:
        /*00d8*/ 	.byte	0x04, 0x11
        /*00da*/ 	.short	(.L_81 - .L_80)
	.align		4
.L_80:
        /*00dc*/ 	.word	index@(_ZN3cub18CUB_300001_SM_10006detail8for_each13static_kernelINS2_12policy_hub_t12policy_500_tEmN6thrust24THRUST_300001_SM_1000_NS8cuda_cub20__uninitialized_fill7functorINS7_10device_ptrIiEEiEEEEvT0_T1_)
        /*00e0*/ 	.word	0x00000000


	//----- nvinfo : EIATTR_MIN_STACK_SIZE
	.align		4
.L_81:
        /*00e4*/ 	.byte	0x04, 0x12
        /*00e6*/ 	.short	(.L_83 - .L_82)
	.align		4
.L_82:
        /*00e8*/ 	.word	index@(_ZN3cub18CUB_300001_SM_10006detail8for_each13static_kernelINS2_12policy_hub_t12policy_500_tEmN6thrust24THRUST_300001_SM_1000_NS8cuda_cub20__uninitialized_fill7functorINS7_10device_ptrIiEEiEEEEvT0_T1_)
        /*00ec*/ 	.word	0x00000000


	//----- nvinfo : EIATTR_MIN_STACK_SIZE
	.align		4
.L_83:
        /*00f0*/ 	.byte	0x04, 0x12
        /*00f2*/ 	.short	(.L_85 - .L_84)
	.align		4
.L_84:
        /*00f4*/ 	.word	index@(_ZN3cub18CUB_300001_SM_10006detail8for_each13static_kernelINS2_12policy_hub_t12policy_500_tEmN6thrust24THRUST_300001_SM_1000_NS8cuda_cub20__uninitialized_fill7functorINS7_10device_ptrIfEEfEEEEvT0_T1_)
        /*00f8*/ 	.word	0x00000000


	//----- nvinfo : EIATTR_MIN_STACK_SIZE
	.align		4
.L_85:
        /*00fc*/ 	.byte	0x04, 0x12
        /*00fe*/ 	.short	(.L_87 - .L_86)
	.align		4
.L_86:
        /*0100*/ 	.word	index@(_ZN3cub18CUB_300001_SM_10006detail11EmptyKernelIvEEvv)
        /*0104*/ 	.word	0x00000000


	//----- nvinfo : EIATTR_MIN_STACK_SIZE
	.align		4
.L_87:
        /*0108*/ 	.byte	0x04, 0x12
        /*010a*/ 	.short	(.L_89 - .L_88)
	.align		4
.L_88:
        /*010c*/ 	.word	index@(_Z8resamplePfS_PiS0_iiiS_S_ifi)
        /*0110*/ 	.word	0x00027120


	//----- nvinfo : EIATTR_MIN_STACK_SIZE
	.align		4
.L_89:
        /*0114*/ 	.byte	0x04, 0x12
        /*0116*/ 	.short	(.L_91 - .L_90)
	.align		4
.L_90:
        /*0118*/ 	.word	index@(_Z14createClustersPfS_S_S_iiPi)
        /*011c*/ 	.word	0x00000000


	//----- nvinfo : EIATTR_MIN_STACK_SIZE
	.align		4
.L_91:
        /*0120*/ 	.byte	0x04, 0x12
        /*0122*/ 	.short	(.L_93 - .L_92)
	.align		4
.L_92:
        /*0124*/ 	.word	index@(_Z8linspacePfffi)
        /*0128*/ 	.word	0x00000000


	//----- nvinfo : EIATTR_MIN_STACK_SIZE
	.align		4
.L_93:
        /*012c*/ 	.byte	0x04, 0x12
        /*012e*/ 	.short	(.L_95 - .L_94)
	.align		4
.L_94:
        /*0130*/ 	.word	index@(_Z12computeOmegaPfS_i)
        /*0134*/ 	.word	0x00000000
.L_95:


//--------------------- .nv.compat                --------------------------
	.section	.nv.compat,"",@"SHT_CUDA_COMPAT_INFO"
	.align	4
        /*0000*/ 	.byte	0x02, 0x09, 0x00, 0x00, 0x02, 0x02, 0x01, 0x00, 0x02, 0x05, 0x05, 0x00, 0x03, 0x07, 0x01, 0x01
        /*0010*/ 	.byte	0x02, 0x03, 0x00, 0x00, 0x02, 0x06, 0x01, 0x00, 0x04, 0x0b, 0x08, 0x00, 0x01, 0x00, 0x00, 0x00
        /*0020*/ 	.byte	0x00, 0x00, 0x00, 0x00


//--------------------- .nv.info._ZN3cub18CUB_300001_SM_10006detail8for_each13static_kernelINS2_12policy_hub_t12policy_500_tEmN6thrust24THRUST_300001_SM_1000_NS8cuda_cub20__uninitialized_fill7functorINS7_10device_ptrIiEEiEEEEvT0_T1_ --------------------------
	.section	.nv.info._ZN3cub18CUB_300001_SM_10006detail8for_each13static_kernelINS2_12policy_hub_t12policy_500_tEmN6thrust24THRUST_300001_SM_1000_NS8cuda_cub20__uninitialized_fill7functorINS7_10device_ptrIiEEiEEEEvT0_T1_,"",@"SHT_CUDA_INFO"
	.sectionflags	@""
	.align	4


	//----- nvinfo : EIATTR_CUDA_API_VERSION
	.align		4
        /*0000*/ 	.byte	0x04, 0x37
        /*0002*/ 	.short	(.L_97 - .L_96)
.L_96:
        /*0004*/ 	.word	0x00000082


	//----- nvinfo : EIATTR_KPARAM_INFO
	.align		4
.L_97:
        /*0008*/ 	.byte	0x04, 0x17
        /*000a*/ 	.short	(.L_99 - .L_98)
.L_98:
        /*000c*/ 	.word	0x00000000
        /*0010*/ 	.short	0x0001
        /*0012*/ 	.short	0x0008
        /*0014*/ 	.byte	0x00, 0xf0, 0x41, 0x00


	//----- nvinfo : EIATTR_KPARAM_INFO
	.align		4
.L_99:
        /*0018*/ 	.byte	0x04, 0x17
        /*001a*/ 	.short	(.L_101 - .L_100)
.L_100:
        /*001c*/ 	.word	0x00000000
        /*0020*/ 	.short	0x0000
        /*0022*/ 	.short	0x0000
        /*0024*/ 	.byte	0x00, 0xf0, 0x21, 0x00


	//----- nvinfo : EIATTR_SPARSE_MMA_MASK
	.align		4
.L_101:
        /*0028*/ 	.byte	0x03, 0x50
        /*002a*/ 	.short	0x0000


	//----- nvinfo : EIATTR_MAXREG_COUNT
	.align		4
        /*002c*/ 	.byte	0x03, 0x1b
        /*002e*/ 	.short	0x00ff


	//----- nvinfo : EIATTR_MERCURY_ISA_VERSION
	.align		4
        /*0030*/ 	.byte	0x03, 0x5f
        /*0032*/ 	.short	0x0101


	//----- nvinfo : EIATTR_VRC_CTA_INIT_COUNT
	.align		4
        /*0034*/ 	.byte	0x02, 0x4a
	.zero		1
	.zero		1


	//----- nvinfo : EIATTR_EXIT_INSTR_OFFSETS
	.align		4
        /*0038*/ 	.byte	0x04, 0x1c
        /*003a*/ 	.short	(.L_103 - .L_102)


	//   ....[0]....
.L_102:
        /*003c*/ 	.word	0x00000130


	//   ....[1]....
        /*0040*/ 	.word	0x00000230


	//   ....[2]....
        /*0044*/ 	.word	0x00000260


	//----- nvinfo : EIATTR_MAX_THREADS
	.align		4
.L_103:
        /*0048*/ 	.byte	0x04, 0x05
        /*004a*/ 	.short	(.L_105 - .L_104)
.L_104:
        /*004c*/ 	.word	0x00000100
        /*0050*/ 	.word	0x00000001
        /*0054*/ 	.word	0x00000001


	//----- nvinfo : EIATTR_CBANK_PARAM_SIZE
	.align		4
.L_105:
        /*0058*/ 	.byte	0x03, 0x19
        /*005a*/ 	.short	0x0018


	//----- nvinfo : EIATTR_PARAM_CBANK
	.align		4
        /*005c*/ 	.byte	0x04, 0x0a
        /*005e*/ 	.short	(.L_107 - .L_106)
	.align		4
.L_106:
        /*0060*/ 	.word	index@(.nv.constant0._ZN3cub18CUB_300001_SM_10006detail8for_each13static_kernelINS2_12policy_hub_t12policy_500_tEmN6thrust24THRUST_300001_SM_1000_NS8cuda_cub20__uninitialized_fill7functorINS7_10device_ptrIiEEiEEEEvT0_T1_)
        /*0064*/ 	.short	0x0380
        /*0066*/ 	.short	0x0018


	//----- nvinfo : EIATTR_SW_WAR
	.align		4
.L_107:
        /*0068*/ 	.byte	0x04, 0x36
        /*006a*/ 	.short	(.L_109 - .L_108)
.L_108:
        /*006c*/ 	.word	0x00000008
.L_109:


//--------------------- .nv.info._ZN3cub18CUB_300001_SM_10006detail8for_each13static_kernelINS2_12policy_hub_t12policy_500_tEmN6thrust24THRUST_300001_SM_1000_NS8cuda_cub20__uninitialized_fill7functorINS7_10device_ptrIfEEfEEEEvT0_T1_ --------------------------
	.section	.nv.info._ZN3cub18CUB_300001_SM_10006detail8for_each13static_kernelINS2_12policy_hub_t12policy_500_tEmN6thrust24THRUST_300001_SM_1000_NS8cuda_cub20__uninitialized_fill7functorINS7_10device_ptrIfEEfEEEEvT0_T1_,"",@"SHT_CUDA_INFO"
	.sectionflags	@""
	.align	4


	//----- nvinfo : EIATTR_CUDA_API_VERSION
	.align		4
        /*0000*/ 	.byte	0x04, 0x37
        /*0002*/ 	.short	(.L_111 - .L_110)
.L_110:
        /*0004*/ 	.word	0x00000082


	//----- nvinfo : EIATTR_KPARAM_INFO
	.align		4
.L_111:
        /*0008*/ 	.byte	0x04, 0x17
        /*000a*/ 	.short	(.L_113 - .L_112)
.L_112:
        /*000c*/ 	.word	0x00000000
        /*0010*/ 	.short	0x0001
        /*0012*/ 	.short	0x0008
        /*0014*/ 	.byte	0x00, 0xf0, 0x41, 0x00


	//----- nvinfo : EIATTR_KPARAM_INFO
	.align		4
.L_113:
        /*0018*/ 	.byte	0x04, 0x17
        /*001a*/ 	.short	(.L_115 - .L_114)
.L_114:
        /*001c*/ 	.word	0x00000000
        /*0020*/ 	.short	0x0000
        /*0022*/ 	.short	0x0000
        /*0024*/ 	.byte	0x00, 0xf0, 0x21, 0x00


	//----- nvinfo : EIATTR_SPARSE_MMA_MASK
	.align		4
.L_115:
        /*0028*/ 	.byte	0x03, 0x50
        /*002a*/ 	.short	0x0000


	//----- nvinfo : EIATTR_MAXREG_COUNT
	.align		4
        /*002c*/ 	.byte	0x03, 0x1b
        /*002e*/ 	.short	0x00ff


	//----- nvinfo : EIATTR_MERCURY_ISA_VERSION
	.align		4
        /*0030*/ 	.byte	0x03, 0x5f
        /*0032*/ 	.short	0x0101


	//----- nvinfo : EIATTR_VRC_CTA_INIT_COUNT
	.align		4
        /*0034*/ 	.byte	0x02, 0x4a
	.zero		1
	.zero		1


	//----- nvinfo : EIATTR_EXIT_INSTR_OFFSETS
	.align		4
        /*0038*/ 	.byte	0x04, 0x1c
        /*003a*/ 	.short	(.L_117 - .L_116)


	//   ....[0]....
.L_116:
        /*003c*/ 	.word	0x00000130


	//   ....[1]....
        /*0040*/ 	.word	0x00000230


	//   ....[2]....
        /*0044*/ 	.word	0x00000260


	//----- nvinfo : EIATTR_MAX_THREADS
	.align		4
.L_117:
        /*0048*/ 	.byte	0x04, 0x05
        /*004a*/ 	.short	(.L_119 - .L_118)
.L_118:
        /*004c*/ 	.word	0x00000100
        /*0050*/ 	.word	0x00000001
        /*0054*/ 	.word	0x00000001


	//----- nvinfo : EIATTR_CBANK_PARAM_SIZE
	.align		4
.L_119:
        /*0058*/ 	.byte	0x03, 0x19
        /*005a*/ 	.short	0x0018


	//----- nvinfo : EIATTR_PARAM_CBANK
	.align		4
        /*005c*/ 	.byte	0x04, 0x0a
        /*005e*/ 	.short	(.L_121 - .L_120)
	.align		4
.L_120:
        /*0060*/ 	.word	index@(.nv.constant0._ZN3cub18CUB_300001_SM_10006detail8for_each13static_kernelINS2_12policy_hub_t12policy_500_tEmN6thrust24THRUST_300001_SM_1000_NS8cuda_cub20__uninitialized_fill7functorINS7_10device_ptrIfEEfEEEEvT0_T1_)
        /*0064*/ 	.short	0x0380
        /*0066*/ 	.short	0x0018


	//----- nvinfo : EIATTR_SW_WAR
	.align		4
.L_121:
        /*0068*/ 	.byte	0x04, 0x36
        /*006a*/ 	.short	(.L_123 - .L_122)
.L_122:
        /*006c*/ 	.word	0x00000008
.L_123:


//--------------------- .nv.info._ZN3cub18CUB_300001_SM_10006detail11EmptyKernelIvEEvv --------------------------
	.section	.nv.info._ZN3cub18CUB_300001_SM_10006detail11EmptyKernelIvEEvv,"",@"SHT_CUDA_INFO"
	.sectionflags	@""
	.align	4


	//----- nvinfo : EIATTR_CUDA_API_VERSION
	.align		4
        /*0000*/ 	.byte	0x04, 0x37
        /*0002*/ 	.short	(.L_125 - .L_124)
.L_124:
        /*0004*/ 	.word	0x00000082


	//----- nvinfo : EIATTR_SPARSE_MMA_MASK
	.align		4
.L_125:
        /*0008*/ 	.byte	0x03, 0x50
        /*000a*/ 	.short	0x0000


	//----- nvinfo : EIATTR_MAXREG_COUNT
	.align		4
        /*000c*/ 	.byte	0x03, 0x1b
        /*000e*/ 	.short	0x00ff


	//----- nvinfo : EIATTR_MERCURY_ISA_VERSION
	.align		4
        /*0010*/ 	.byte	0x03, 0x5f
        /*0012*/ 	.short	0x0101


	//----- nvinfo : EIATTR_VRC_CTA_INIT_COUNT
	.align		4
        /*0014*/ 	.byte	0x02, 0x4a
	.zero		1
	.zero		1


	//----- nvinfo : EIATTR_EXIT_INSTR_OFFSETS
	.align		4
        /*0018*/ 	.byte	0x04, 0x1c
        /*001a*/ 	.short	(.L_127 - .L_126)


	//   ....[0]....
.L_126:
        /*001c*/ 	.word	0x00000010


	//----- nvinfo : EIATTR_SW_WAR
	.align		4
.L_127:
        /*0020*/ 	.byte	0x04, 0x36
        /*0022*/ 	.short	(.L_129 - .L_128)
.L_128:
        /*0024*/ 	.word	0x00000008
.L_129:


//--------------------- .nv.info._Z8resamplePfS_PiS0_iiiS_S_ifi --------------------------
	.section	.nv.info._Z8resamplePfS_PiS0_iiiS_S_ifi,"",@"SHT_CUDA_INFO"
	.sectionflags	@""
	.align	4


	//----- nvinfo : EIATTR_CUDA_API_VERSION
	.align		4
        /*0000*/ 	.byte	0x04, 0x37
        /*0002*/ 	.short	(.L_131 - .L_130)
.L_130:
        /*0004*/ 	.word	0x00000082


	//----- nvinfo : EIATTR_KPARAM_INFO
	.align		4
.L_131:
        /*0008*/ 	.byte	0x04, 0x17
        /*000a*/ 	.short	(.L_133 - .L_132)
.L_132:
        /*000c*/ 	.word	0x00000000
        /*0010*/ 	.short	0x000b
        /*0012*/ 	.short	0x0048
        /*0014*/ 	.byte	0x00, 0xf0, 0x11, 0x00


	//----- nvinfo : EIATTR_KPARAM_INFO
	.align		4
.L_133:
        /*0018*/ 	.byte	0x04, 0x17
        /*001a*/ 	.short	(.L_135 - .L_134)
.L_134:
        /*001c*/ 	.word	0x00000000
        /*0020*/ 	.short	0x000a
        /*0022*/ 	.short	0x0044
        /*0024*/ 	.byte	0x00, 0xf0, 0x11, 0x00


	//----- nvinfo : EIATTR_KPARAM_INFO
	.align		4
.L_135:
        /*0028*/ 	.byte	0x04, 0x17
        /*002a*/ 	.short	(.L_137 - .L_136)
.L_136:
        /*002c*/ 	.word	0x00000000
        /*0030*/ 	.short	0x0009
        /*0032*/ 	.short	0x0040
        /*0034*/ 	.byte	0x00, 0xf0, 0x11, 0x00


	//----- nvinfo : EIATTR_KPARAM_INFO
	.align		4
.L_137:
        /*0038*/ 	.byte	0x04, 0x17
        /*003a*/ 	.short	(.L_139 - .L_138)
.L_138:
        /*003c*/ 	.word	0x00000000
        /*0040*/ 	.short	0x0008
        /*0042*/ 	.short	0x0038
        /*0044*/ 	.byte	0x00, 0xf5, 0x21, 0x00


	//----- nvinfo : EIATTR_KPARAM_INFO
	.align		4
.L_139:
        /*0048*/ 	.byte	0x04, 0x17
        /*004a*/ 	.short	(.L_141 - .L_140)
.L_140:
        /*004c*/ 	.word	0x00000000
        /*0050*/ 	.short	0x0007
        /*0052*/ 	.short	0x0030
        /*0054*/ 	.byte	0x00, 0xf5, 0x21, 0x00


	//----- nvinfo : EIATTR_KPARAM_INFO
	.align		4
.L_141:
        /*0058*/ 	.byte	0x04, 0x17
        /*005a*/ 	.short	(.L_143 - .L_142)
.L_142:
        /*005c*/ 	.word	0x00000000
        /*0060*/ 	.short	0x0006
        /*0062*/ 	.short	0x0028
        /*0064*/ 	.byte	0x00, 0xf0, 0x11, 0x00


	//----- nvinfo : EIATTR_KPARAM_INFO
	.align		4
.L_143:
        /*0068*/ 	.byte	0x04, 0x17
        /*006a*/ 	.short	(.L_145 - .L_144)
.L_144:
        /*006c*/ 	.word	0x00000000
        /*0070*/ 	.short	0x0005
        /*0072*/ 	.short	0x0024
        /*0074*/ 	.byte	0x00, 0xf0, 0x11, 0x00


	//----- nvinfo : EIATTR_KPARAM_INFO
	.align		4
.L_145:
        /*0078*/ 	.byte	0x04, 0x17
        /*007a*/ 	.short	(.L_147 - .L_146)
.L_146:
        /*007c*/ 	.word	0x00000000
        /*0080*/ 	.short	0x0004
        /*0082*/ 	.short	0x0020
        /*0084*/ 	.byte	0x00, 0xf0, 0x11, 0x00


	//----- nvinfo : EIATTR_KPARAM_INFO
	.align		4
.L_147:
        /*0088*/ 	.byte	0x04, 0x17
        /*008a*/ 	.short	(.L_149 - .L_148)
.L_148:
        /*008c*/ 	.word	0x00000000
        /*0090*/ 	.short	0x0003
        /*0092*/ 	.short	0x0018
        /*0094*/ 	.byte	0x00, 0xf5, 0x21, 0x00


	//----- nvinfo : EIATTR_KPARAM_INFO
	.align		4
.L_149:
        /*0098*/ 	.byte	0x04, 0x17
        /*009a*/ 	.short	(.L_151 - .L_150)
.L_150:
        /*009c*/ 	.word	0x00000000
        /*00a0*/ 	.short	0x0002
        /*00a2*/ 	.short	0x0010
        /*00a4*/ 	.byte	0x00, 0xf5, 0x21, 0x00


	//----- nvinfo : EIATTR_KPARAM_INFO
	.align		4
.L_151:
        /*00a8*/ 	.byte	0x04, 0x17
        /*00aa*/ 	.short	(.L_153 - .L_152)
.L_152:
        /*00ac*/ 	.word	0x00000000
        /*00b0*/ 	.short	0x0001
        /*00b2*/ 	.short	0x0008
        /*00b4*/ 	.byte	0x00, 0xf5, 0x21, 0x00


	//----- nvinfo : EIATTR_KPARAM_INFO
	.align		4
.L_153:
        /*00b8*/ 	.byte	0x04, 0x17
        /*00ba*/ 	.short	(.L_155 - .L_154)
.L_154:
        /*00bc*/ 	.word	0x00000000
        /*00c0*/ 	.short	0x0000
        /*00c2*/ 	.short	0x0000
        /*00c4*/ 	.byte	0x00, 0xf5, 0x21, 0x00


	//----- nvinfo : EIATTR_SPARSE_MMA_MASK
	.align		4
.L_155:
        /*00c8*/ 	.byte	0x03, 0x50
        /*00ca*/ 	.short	0x0000


	//----- nvinfo : EIATTR_MAXREG_COUNT
	.align		4
        /*00cc*/ 	.byte	0x03, 0x1b
        /*00ce*/ 	.short	0x00ff


	//----- nvinfo : EIATTR_MERCURY_ISA_VERSION
	.align		4
        /*00d0*/ 	.byte	0x03, 0x5f
        /*00d2*/ 	.short	0x0101


	//----- nvinfo : EIATTR_INT_WARP_WIDE_INSTR_OFFSETS
	.align		4
        /*00d4*/ 	.byte	0x04, 0x31
        /*00d6*/ 	.short	(.L_157 - .L_156)


	//   ....[0]....
.L_156:
        /*00d8*/ 	.word	0x00005cf0


	//   ....[1]....
        /*00dc*/ 	.word	0x00005e90


	//----- nvinfo : EIATTR_VRC_CTA_INIT_COUNT
	.align		4
.L_157:
        /*00e0*/ 	.byte	0x02, 0x4a
	.zero		1
	.zero		1


	//----- nvinfo : EIATTR_EXIT_INSTR_OFFSETS
	.align		4
        /*00e4*/ 	.byte	0x04, 0x1c
        /*00e6*/ 	.short	(.L_159 - .L_158)


	//   ....[0]....
.L_158:
        /*00e8*/ 	.word	0x00000080


	//   ....[1]....
        /*00ec*/ 	.word	0x00005f70


	//----- nvinfo : EIATTR_CRS_STACK_SIZE
	.align		4
.L_159:
        /*00f0*/ 	.byte	0x04, 0x1e
        /*00f2*/ 	.short	(.L_161 - .L_160)
.L_160:
        /*00f4*/ 	.word	0x00000000


	//----- nvinfo : EIATTR_CBANK_PARAM_SIZE
	.align		4
.L_161:
        /*00f8*/ 	.byte	0x03, 0x19
        /*00fa*/ 	.short	0x004c


	//----- nvinfo : EIATTR_PARAM_CBANK
	.align		4
        /*00fc*/ 	.byte	0x04, 0x0a
        /*00fe*/ 	.short	(.L_163 - .L_162)
	.align		4
.L_162:
        /*0100*/ 	.word	index@(.nv.constant0._Z8resamplePfS_PiS0_iiiS_S_ifi)
        /*0104*/ 	.short	0x0380
        /*0106*/ 	.short	0x004c


	//----- nvinfo : EIATTR_SW_WAR
	.align		4
.L_163:
        /*0108*/ 	.byte	0x04, 0x36
        /*010a*/ 	.short	(.L_165 - .L_164)
.L_164:
        /*010c*/ 	.word	0x00000008
.L_165:


//--------------------- .nv.info._Z14createClustersPfS_S_S_iiPi --------------------------
	.section	.nv.info._Z14createClustersPfS_S_S_iiPi,"",@"SHT_CUDA_INFO"
	.sectionflags	@""
	.align	4


	//----- nvinfo : EIATTR_CUDA_API_VERSION
	.align		4
        /*0000*/ 	.byte	0x04, 0x37
        /*0002*/ 	.short	(.L_167 - .L_166)
.L_166:
        /*0004*/ 	.word	0x00000082


	//----- nvinfo : EIATTR_KPARAM_INFO
	.align		4
.L_167:
        /*0008*/ 	.byte	0x04, 0x17
        /*000a*/ 	.short	(.L_169 - .L_168)
.L_168:
        /*000c*/ 	.word	0x00000000
        /*0010*/ 	.short	0x0006
        /*0012*/ 	.short	0x0028
        /*0014*/ 	.byte	0x00, 0xf5, 0x21, 0x00


	//----- nvinfo : EIATTR_KPARAM_INFO
	.align		4
.L_169:
        /*0018*/ 	.byte	0x04, 0x17
        /*001a*/ 	.short	(.L_171 - .L_170)
.L_170:
        /*001c*/ 	.word	0x00000000
        /*0020*/ 	.short	0x0005
        /*0022*/ 	.short	0x0024
        /*0024*/ 	.byte	0x00, 0xf0, 0x11, 0x00


	//----- nvinfo : EIATTR_KPARAM_INFO
	.align		4
.L_171:
        /*0028*/ 	.byte	0x04, 0x17
        /*002a*/ 	.short	(.L_173 - .L_172)
.L_172:
        /*002c*/ 	.word	0x00000000
        /*0030*/ 	.short	0x0004
        /*0032*/ 	.short	0x0020
        /*0034*/ 	.byte	0x00, 0xf0, 0x11, 0x00


	//----- nvinfo : EIATTR_KPARAM_INFO
	.align		4
.L_173:
        /*0038*/ 	.byte	0x04, 0x17
        /*003a*/ 	.short	(.L_175 - .L_174)
.L_174:
        /*003c*/ 	.word	0x00000000
        /*0040*/ 	.short	0x0003
        /*0042*/ 	.short	0x0018
        /*0044*/ 	.byte	0x00, 0xf5, 0x21, 0x00


	//----- nvinfo : EIATTR_KPARAM_INFO
	.align		4
.L_175:
        /*0048*/ 	.byte	0x04, 0x17
        /*004a*/ 	.short	(.L_177 - .L_176)
.L_176:
        /*004c*/ 	.word	0x00000000
        /*0050*/ 	.short	0x0002
        /*0052*/ 	.short	0x0010
        /*0054*/ 	.byte	0x00, 0xf5, 0x21, 0x00


	//----- nvinfo : EIATTR_KPARAM_INFO
	.align		4
.L_177:
        /*0058*/ 	.byte	0x04, 0x17
        /*005a*/ 	.short	(.L_179 - .L_178)
.L_178:
        /*005c*/ 	.word	0x00000000
        /*0060*/ 	.short	0x0001
        /*0062*/ 	.short	0x0008
        /*0064*/ 	.byte	0x00, 0xf5, 0x21, 0x00


	//----- nvinfo : EIATTR_KPARAM_INFO
	.align		4
.L_179:
        /*0068*/ 	.byte	0x04, 0x17
        /*006a*/ 	.short	(.L_181 - .L_180)
.L_180:
        /*006c*/ 	.word	0x00000000
        /*0070*/ 	.short	0x0000
        /*0072*/ 	.short	0x0000
        /*0074*/ 	.byte	0x00, 0xf5, 0x21, 0x00


	//----- nvinfo : EIATTR_SPARSE_MMA_MASK
	.align		4
.L_181:
        /*0078*/ 	.byte	0x03, 0x50
        /*007a*/ 	.short	0x0000


	//----- nvinfo : EIATTR_MAXREG_COUNT
	.align		4
        /*007c*/ 	.byte	0x03, 0x1b
        /*007e*/ 	.short	0x00ff


	//----- nvinfo : EIATTR_MERCURY_ISA_VERSION
	.align		4
        /*0080*/ 	.byte	0x03, 0x5f
        /*0082*/ 	.short	0x0101


	//----- nvinfo : EIATTR_VRC_CTA_INIT_COUNT
	.align		4
        /*0084*/ 	.byte	0x02, 0x4a
	.zero		1
	.zero		1


	//----- nvinfo : EIATTR_EXIT_INSTR_OFFSETS
	.align		4
        /*0088*/ 	.byte	0x04, 0x1c
        /*008a*/ 	.short	(.L_183 - .L_182)


	//   ....[0]....
.L_182:
        /*008c*/ 	.word	0x00000070


	//   ....[1]....
        /*0090*/ 	.word	0x00000e70


	//----- nvinfo : EIATTR_CBANK_PARAM_SIZE
	.align		4
.L_183:
        /*0094*/ 	.byte	0x03, 0x19
        /*0096*/ 	.short	0x0030


	//----- nvinfo : EIATTR_PARAM_CBANK
	.align		4
        /*0098*/ 	.byte	0x04, 0x0a
        /*009a*/ 	.short	(.L_185 - .L_184)
	.align		4
.L_184:
        /*009c*/ 	.word	index@(.nv.constant0._Z14createClustersPfS_S_S_iiPi)
        /*00a0*/ 	.short	0x0380
        /*00a2*/ 	.short	0x0030


	//----- nvinfo : EIATTR_SW_WAR
	.align		4
.L_185:
        /*00a4*/ 	.byte	0x04, 0x36
        /*00a6*/ 	.short	(.L_187 - .L_186)
.L_186:
        /*00a8*/ 	.word	0x00000008
.L_187:


//--------------------- .nv.info._Z8linspacePfffi --------------------------
	.section	.nv.info._Z8linspacePfffi,"",@"SHT_CUDA_INFO"
	.sectionflags	@""
	.align	4


	//----- nvinfo : EIATTR_CUDA_API_VERSION
	.align		4
        /*0000*/ 	.byte	0x04, 0x37
        /*0002*/ 	.short	(.L_189 - .L_188)
.L_188:
        /*0004*/ 	.word	0x00000082


	//----- nvinfo : EIATTR_KPARAM_INFO
	.align		4
.L_189:
        /*0008*/ 	.byte	0x04, 0x17
        /*000a*/ 	.short	(.L_191 - .L_190)
.L_190:
        /*000c*/ 	.word	0x00000000
        /*0010*/ 	.short	0x0003
        /*0012*/ 	.short	0x0010
        /*0014*/ 	.byte	0x00, 0xf0, 0x11, 0x00


	//----- nvinfo : EIATTR_KPARAM_INFO
	.align		4
.L_191:
        /*0018*/ 	.byte	0x04, 0x17
        /*001a*/ 	.short	(.L_193 - .L_192)
.L_192:
        /*001c*/ 	.word	0x00000000
        /*0020*/ 	.short	0x0002
        /*0022*/ 	.short	0x000c
        /*0024*/ 	.byte	0x00, 0xf0, 0x11, 0x00


	//----- nvinfo : EIATTR_KPARAM_INFO
	.align		4
.L_193:
        /*0028*/ 	.byte	0x04, 0x17
        /*002a*/ 	.short	(.L_195 - .L_194)
.L_194:
        /*002c*/ 	.word	0x00000000
        /*0030*/ 	.short	0x0001
        /*0032*/ 	.short	0x0008
        /*0034*/ 	.byte	0x00, 0xf0, 0x11, 0x00


	//----- nvinfo : EIATTR_KPARAM_INFO
	.align		4
.L_195:
        /*0038*/ 	.byte	0x04, 0x17
        /*003a*/ 	.short	(.L_197 - .L_196)
.L_196:
        /*003c*/ 	.word	0x00000000
        /*0040*/ 	.short	0x0000
        /*0042*/ 	.short	0x0000
        /*0044*/ 	.byte	0x00, 0xf5, 0x21, 0x00


	//----- nvinfo : EIATTR_SPARSE_MMA_MASK
	.align		4
.L_197:
        /*0048*/ 	.byte	0x03, 0x50
        /*004a*/ 	.short	0x0000


	//----- nvinfo : EIATTR_MAXREG_COUNT
	.align		4
        /*004c*/ 	.byte	0x03, 0x1b
        /*004e*/ 	.short	0x00ff


	//----- nvinfo : EIATTR_MERCURY_ISA_VERSION
	.align		4
        /*0050*/ 	.byte	0x03, 0x5f
        /*0052*/ 	.short	0x0101


	//----- nvinfo : EIATTR_VRC_CTA_INIT_COUNT
	.align		4
        /*0054*/ 	.byte	0x02, 0x4a
	.zero		1
	.zero		1


	//----- nvinfo : EIATTR_EXIT_INSTR_OFFSETS
	.align		4
        /*0058*/ 	.byte	0x04, 0x1c
        /*005a*/ 	.short	(.L_199 - .L_198)


	//   ....[0]....
.L_198:
        /*005c*/ 	.word	0x00000070


	//   ....[1]....
        /*0060*/ 	.word	0x00000210


	//----- nvinfo : EIATTR_CRS_STACK_SIZE
	.align		4
.L_199:
        /*0064*/ 	.byte	0x04, 0x1e
        /*0066*/ 	.short	(.L_201 - .L_200)
.L_200:
        /*0068*/ 	.word	0x00000000


	//----- nvinfo : EIATTR_CBANK_PARAM_SIZE
	.align		4
.L_201:
        /*006c*/ 	.byte	0x03, 0x19
        /*006e*/ 	.short	0x0014


	//----- nvinfo : EIATTR_PARAM_CBANK
	.align		4
        /*0070*/ 	.byte	0x04, 0x0a
        /*0072*/ 	.short	(.L_203 - .L_202)
	.align		4
.L_202:
        /*0074*/ 	.word	index@(.nv.constant0._Z8linspacePfffi)
        /*0078*/ 	.short	0x0380
        /*007a*/ 	.short	0x0014


	//----- nvinfo : EIATTR_SW_WAR
	.align		4
.L_203:
        /*007c*/ 	.byte	0x04, 0x36
        /*007e*/ 	.short	(.L_205 - .L_204)
.L_204:
        /*0080*/ 	.word	0x00000008
.L_205:


//--------------------- .nv.info._Z12computeOmegaPfS_i --------------------------
	.section	.nv.info._Z12computeOmegaPfS_i,"",@"SHT_CUDA_INFO"
	.sectionflags	@""
	.align	4


	//----- nvinfo : EIATTR_CUDA_API_VERSION
	.align		4
        /*0000*/ 	.byte	0x04, 0x37
        /*0002*/ 	.short	(.L_207 - .L_206)
.L_206:
        /*0004*/ 	.word	0x00000082


	//----- nvinfo : EIATTR_KPARAM_INFO
	.align		4
.L_207:
        /*0008*/ 	.byte	0x04, 0x17
        /*000a*/ 	.short	(.L_209 - .L_208)
.L_208:
        /*000c*/ 	.word	0x00000000
        /*0010*/ 	.short	0x0002
        /*0012*/ 	.short	0x0010
        /*0014*/ 	.byte	0x00, 0xf0, 0x11, 0x00


	//----- nvinfo : EIATTR_KPARAM_INFO
	.align		4
.L_209:
        /*0018*/ 	.byte	0x04, 0x17
        /*001a*/ 	.short	(.L_211 - .L_210)
.L_210:
        /*001c*/ 	.word	0x00000000
        /*0020*/ 	.short	0x0001
        /*0022*/ 	.short	0x0008
        /*0024*/ 	.byte	0x00, 0xf5, 0x21, 0x00


	//----- nvinfo : EIATTR_KPARAM_INFO
	.align		4
.L_211:
        /*0028*/ 	.byte	0x04, 0x17
        /*002a*/ 	.short	(.L_213 - .L_212)
.L_212:
        /*002c*/ 	.word	0x00000000
        /*0030*/ 	.short	0x0000
        /*0032*/ 	.short	0x0000
        /*0034*/ 	.byte	0x00, 0xf5, 0x21, 0x00


	//----- nvinfo : EIATTR_SPARSE_MMA_MASK
	.align		4
.L_213:
        /*0038*/ 	.byte	0x03, 0x50
        /*003a*/ 	.short	0x0000


	//----- nvinfo : EIATTR_MAXREG_COUNT
	.align		4
        /*003c*/ 	.byte	0x03, 0x1b
        /*003e*/ 	.short	0x00ff


	//----- nvinfo : EIATTR_MERCURY_ISA_VERSION
	.align		4
        /*0040*/ 	.byte	0x03, 0x5f
        /*0042*/ 	.short	0x0101


	//----- nvinfo : EIATTR_VRC_CTA_INIT_COUNT
	.align		4
        /*0044*/ 	.byte	0x02, 0x4a
	.zero		1
	.zero		1


	//----- nvinfo : EIATTR_EXIT_INSTR_OFFSETS
	.align		4
        /*0048*/ 	.byte	0x04, 0x1c
        /*004a*/ 	.short	(.L_215 - .L_214)


	//   ....[0]....
.L_214:
        /*004c*/ 	.word	0x00000070


	//   ....[1]....
        /*0050*/ 	.word	0x00000590


	//----- nvinfo : EIATTR_CRS_STACK_SIZE
	.align		4
.L_215:
        /*0054*/ 	.byte	0x04, 0x1e
        /*0056*/ 	.short	(.L_217 - .L_216)
.L_216:
        /*0058*/ 	.word	0x00000000


	//----- nvinfo : EIATTR_CBANK_PARAM_SIZE
	.align		4
.L_217:
        /*005c*/ 	.byte	0x03, 0x19
        /*005e*/ 	.short	0x0014


	//----- nvinfo : EIATTR_PARAM_CBANK
	.align		4
        /*0060*/ 	.byte	0x04, 0x0a
        /*0062*/ 	.short	(.L_219 - .L_218)
	.align		4
.L_218:
        /*0064*/ 	.word	index@(.nv.constant0._Z12computeOmegaPfS_i)
        /*0068*/ 	.short	0x0380
        /*006a*/ 	.short	0x0014


	//----- nvinfo : EIATTR_SW_WAR
	.align		4
.L_219:
        /*006c*/ 	.byte	0x04, 0x36
        /*006e*/ 	.short	(.L_221 - .L_220)
.L_220:
        /*0070*/ 	.word	0x00000008
.L_221:


//--------------------- .nv.callgraph             --------------------------
	.section	.nv.callgraph,"",@"SHT_CUDA_CALLGRAPH"
	.align	4
	.sectionentsize	8
	.align		4
        /*0000*/ 	.word	0x00000000
	.align		4
        /*0004*/ 	.word	0xffffffff
	.align		4
        /*0008*/ 	.word	0x00000000
	.align		4
        /*000c*/ 	.word	0xfffffffe
	.align		4
        /*0010*/ 	.word	0x00000000
	.align		4
        /*0014*/ 	.word	0xfffffffd
	.align		4
        /*0018*/ 	.word	0x00000000
	.align		4
        /*001c*/ 	.word	0xfffffffc


//--------------------- .nv.constant4             --------------------------
	.section	.nv.constant4,"a",@progbits
	.align	8
	.align		8
.nv.constant4:
        /*0000*/ 	.dword	_ZN34_INTERNAL_3ae69424_4_k_cu_507384ac4cuda3std3__45__cpo5beginE
	.align		8
        /*0008*/ 	.dword	_ZN34_INTERNAL_3ae69424_4_k_cu_507384ac4cuda3std3__45__cpo3endE
	.align		8
        /*0010*/ 	.dword	_ZN34_INTERNAL_3ae69424_4_k_cu_507384ac4cuda3std3__45__cpo6cbeginE
	.align		8
        /*0018*/ 	.dword	_ZN34_INTERNAL_3ae69424_4_k_cu_507384ac4cuda3std3__45__cpo4cendE
	.align		8
        /*0020*/ 	.dword	_ZN34_INTERNAL_3ae69424_4_k_cu_507384ac4cuda3std3__45__cpo6rbeginE
	.align		8
        /*0028*/ 	.dword	_ZN34_INTERNAL_3ae69424_4_k_cu_507384ac4cuda3std3__45__cpo4rendE
	.align		8
        /*0030*/ 	.dword	_ZN34_INTERNAL_3ae69424_4_k_cu_507384ac4cuda3std3__45__cpo7crbeginE
	.align		8
        /*0038*/ 	.dword	_ZN34_INTERNAL_3ae69424_4_k_cu_507384ac4cuda3std3__45__cpo5crendE
	.align		8
        /*0040*/ 	.dword	_ZN34_INTERNAL_3ae69424_4_k_cu_507384ac4cuda3std3__436_GLOBAL__N__3ae69424_4_k_cu_507384ac6ignoreE
	.align		8
        /*0048*/ 	.dword	_ZN34_INTERNAL_3ae69424_4_k_cu_507384ac4cuda3std3__419piecewise_constructE
	.align		8
        /*0050*/ 	.dword	_ZN34_INTERNAL_3ae69424_4_k_cu_507384ac4cuda3std3__48in_placeE
	.align		8
        /*0058*/ 	.dword	_ZN34_INTERNAL_3ae69424_4_k_cu_507384ac4cuda3std3__420unreachable_sentinelE
	.align		8
        /*0060*/ 	.dword	_ZN34_INTERNAL_3ae69424_4_k_cu_507384ac4cuda3std3__47nulloptE
	.align		8
        /*0068*/ 	.dword	_ZN34_INTERNAL_3ae69424_4_k_cu_507384ac4cuda3std3__48unexpectE
	.align		8
        /*0070*/ 	.dword	_ZN34_INTERNAL_3ae69424_4_k_cu_507384ac4cuda3std6ranges3__45__cpo4swapE
	.align		8
        /*0078*/ 	.dword	_ZN34_INTERNAL_3ae69424_4_k_cu_507384ac4cuda3std6ranges3__45__cpo9iter_moveE
	.align		8
        /*0080*/ 	.dword	_ZN34_INTERNAL_3ae69424_4_k_cu_507384ac4cuda3std6ranges3__45__cpo5beginE
	.align		8
        /*0088*/ 	.dword	_ZN34_INTERNAL_3ae69424_4_k_cu_507384ac4cuda3std6ranges3__45__cpo3endE
	.align		8
        /*0090*/ 	.dword	_ZN34_INTERNAL_3ae69424_4_k_cu_507384ac4cuda3std6ranges3__45__cpo6cbeginE
	.align		8
        /*0098*/ 	.dword	_ZN34_INTERNAL_3ae69424_4_k_cu_507384ac4cuda3std6ranges3__45__cpo4cendE
	.align		8
        /*00a0*/ 	.dword	_ZN34_INTERNAL_3ae69424_4_k_cu_507384ac4cuda3std6ranges3__45__cpo7advanceE
	.align		8
        /*00a8*/ 	.dword	_ZN34_INTERNAL_3ae69424_4_k_cu_507384ac4cuda3std6ranges3__45__cpo9iter_swapE
	.align		8
        /*00b0*/ 	.dword	_ZN34_INTERNAL_3ae69424_4_k_cu_507384ac4cuda3std6ranges3__45__cpo4nextE
	.align		8
        /*00b8*/ 	.dword	_ZN34_INTERNAL_3ae69424_4_k_cu_507384ac4cuda3std6ranges3__45__cpo4prevE
	.align		8
        /*00c0*/ 	.dword	_ZN34_INTERNAL_3ae69424_4_k_cu_507384ac4cuda3std6ranges3__45__cpo4dataE
	.align		8
        /*00c8*/ 	.dword	_ZN34_INTERNAL_3ae69424_4_k_cu_507384ac4cuda3std6ranges3__45__cpo5cdataE
	.align		8
        /*00d0*/ 	.dword	_ZN34_INTERNAL_3ae69424_4_k_cu_507384ac4cuda3std6ranges3__45__cpo4sizeE
	.align		8
        /*00d8*/ 	.dword	_ZN34_INTERNAL_3ae69424_4_k_cu_507384ac4cuda3std6ranges3__45__cpo5ssizeE
	.align		8
        /*00e0*/ 	.dword	_ZN34_INTERNAL_3ae69424_4_k_cu_507384ac4cuda3std6ranges3__45__cpo8distanceE
	.align		8
        /*00e8*/ 	.dword	_ZN34_INTERNAL_3ae69424_4_k_cu_507384ac6thrust24THRUST_300001_SM_1000_NS8cuda_cub3parE
	.align		8
        /*00f0*/ 	.dword	_ZN34_INTERNAL_3ae69424_4_k_cu_507384ac6thrust24THRUST_300001_SM_1000_NS8cuda_cub10par_nosyncE
	.align		8
        /*00f8*/ 	.dword	_ZN34_INTERNAL_3ae69424_4_k_cu_507384ac6thrust24THRUST_300001_SM_1000_NS6system6detail10sequential3seqE
	.align		8
        /*0100*/ 	.dword	_ZN34_INTERNAL_3ae69424_4_k_cu_507384ac6thrust24THRUST_300001_SM_1000_NS12placeholders2_1E
	.align		8
        /*0108*/ 	.dword	_ZN34_INTERNAL_3ae69424_4_k_cu_507384ac6thrust24THRUST_300001_SM_1000_NS12placeholders2_2E
	.align		8
        /*0110*/ 	.dword	_ZN34_INTERNAL_3ae69424_4_k_cu_507384ac6thrust24THRUST_300001_SM_1000_NS12placeholders2_3E
	.align		8
        /*0118*/ 	.dword	_ZN34_INTERNAL_3ae69424_4_k_cu_507384ac6thrust24THRUST_300001_SM_1000_NS12placeholders2_4E
	.align		8
        /*0120*/ 	.dword	_ZN34_INTERNAL_3ae69424_4_k_cu_507384ac6thrust24THRUST_300001_SM_1000_NS12placeholders2_5E
	.align		8
        /*0128*/ 	.dword	_ZN34_INTERNAL_3ae69424_4_k_cu_507384ac6thrust24THRUST_300001_SM_1000_NS12placeholders2_6E
	.align		8
        /*0130*/ 	.dword	_ZN34_INTERNAL_3ae69424_4_k_cu_507384ac6thrust24THRUST_300001_SM_1000_NS12placeholders2_7E
	.align		8
        /*0138*/ 	.dword	_ZN34_INTERNAL_3ae69424_4_k_cu_507384ac6thrust24THRUST_300001_SM_1000_NS12placeholders2_8E
	.align		8
        /*0140*/ 	.dword	_ZN34_INTERNAL_3ae69424_4_k_cu_507384ac6thrust24THRUST_300001_SM_1000_NS12placeholders2_9E
	.align		8
        /*0148*/ 	.dword	_ZN34_INTERNAL_3ae69424_4_k_cu_507384ac6thrust24THRUST_300001_SM_1000_NS12placeholders3_10E
	.align		8
        /*0150*/ 	.dword	_ZN34_INTERNAL_3ae69424_4_k_cu_507384ac6thrust24THRUST_300001_SM_1000_NS3seqE
	.align		8
        /*0158*/ 	.dword	__cudart_i2opi_f


//--------------------- .text._ZN3cub18CUB_300001_SM_10006detail8for_each13static_kernelINS2_12policy_hub_t12policy_500_tEmN6thrust24THRUST_300001_SM_1000_NS8cuda_cub20__uninitialized_fill7functorINS7_10device_ptrIiEEiEEEEvT0_T1_ --------------------------
	.section	.text._ZN3cub18CUB_300001_SM_10006detail8for_each13static_kernelINS2_12policy_hub_t12policy_500_tEmN6thrust24THRUST_300001_SM_1000_NS8cuda_cub20__uninitialized_fill7functorINS7_10device_ptrIiEEiEEEEvT0_T1_,"ax",@progbits
	.align	128
        .global         _ZN3cub18CUB_300001_SM_10006detail8for_each13static_kernelINS2_12policy_hub_t12policy_500_tEmN6thrust24THRUST_300001_SM_1000_NS8cuda_cub20__uninitialized_fill7functorINS7_10device_ptrIiEEiEEEEvT0_T1_
        .type           _ZN3cub18CUB_300001_SM_10006detail8for_each13static_kernelINS2_12policy_hub_t12policy_500_tEmN6thrust24THRUST_300001_SM_1000_NS8cuda_cub20__uninitialized_fill7functorINS7_10device_ptrIiEEiEEEEvT0_T1_,@function
        .size           _ZN3cub18CUB_300001_SM_10006detail8for_each13static_kernelINS2_12policy_hub_t12policy_500_tEmN6thrust24THRUST_300001_SM_1000_NS8cuda_cub20__uninitialized_fill7functorINS7_10device_ptrIiEEiEEEEvT0_T1_,(.L_x_158 - _ZN3cub18CUB_300001_SM_10006detail8for_each13static_kernelINS2_12policy_hub_t12policy_500_tEmN6thrust24THRUST_300001_SM_1000_NS8cuda_cub20__uninitialized_fill7functorINS7_10device_ptrIiEEiEEEEvT0_T1_)
        .other          _ZN3cub18CUB_300001_SM_10006detail8for_each13static_kernelINS2_12policy_hub_t12policy_500_tEmN6thrust24THRUST_300001_SM_1000_NS8cuda_cub20__uninitialized_fill7functorINS7_10device_ptrIiEEiEEEEvT0_T1_,@"STO_CUDA_ENTRY STV_DEFAULT"
_ZN3cub18CUB_300001_SM_10006detail8for_each13static_kernelINS2_12policy_hub_t12policy_500_tEmN6thrust24THRUST_300001_SM_1000_NS8cuda_cub20__uninitialized_fill7functorINS7_10device_ptrIiEEiEEEEvT0_T1_:
.text._ZN3cub18CUB_300001_SM_10006detail8for_each13static_kernelINS2_12policy_hub_t12policy_500_tEmN6thrust24THRUST_300001_SM_1000_NS8cuda_cub20__uninitialized_fill7functorINS7_10device_ptrIiEEiEEEEvT0_T1_:
[----:B------:R-:W-:Y:S08]  /*0000*/  LDC R1, c[0x0][0x37c] ;  /* 0x0000df00ff017b82 */ /* 0x000ff00000000800 */
[----:B------:R-:W0:Y:S01]  /*0010*/  S2UR UR4, SR_CTAID.X ;  /* 0x00000000000479c3 */ /* 0x000e220000002500 */
[----:B------:R-:W1:Y:S01]  /*0020*/  LDCU.64 UR6, c[0x0][0x380] ;  /* 0x00007000ff0677ac */ /* 0x000e620008000a00 */
[----:B------:R-:W2:Y:S01]  /*0030*/  LDCU.64 UR8, c[0x0][0x358] ;  /* 0x00006b00ff0877ac */ /* 0x000ea20008000a00 */
[----:B0-----:R-:W-:-:S04]  /*0040*/  UIMAD.WIDE.U32 UR4, UR4, 0x200, URZ ;  /* 0x00000200040478a5 */ /* 0x001fc8000f8e00ff */
[----:B-1----:R-:W-:-:S04]  /*0050*/  UIADD3 UR6, UP0, UPT, -UR4, UR6, URZ ;  /* 0x0000000604067290 */ /* 0x002fc8000ff1e1ff */
[----:B------:R-:W-:Y:S02]  /*0060*/  UIADD3.X UR7, UPT, UPT, ~UR5, UR7, URZ, UP0, !UPT ;  /* 0x0000000705077290 */ /* 0x000fe400087fe5ff */
[----:B------:R-:W-:-:S04]  /*0070*/  UISETP.GE.U32.AND UP0, UPT, UR6, 0x200, UPT ;  /* 0x000002000600788c */ /* 0x000fc8000bf06070 */
[----:B------:R-:W-:-:S09]  /*0080*/  UISETP.GE.U32.AND.EX UP0, UPT, UR7, URZ, UPT, UP0 ;  /* 0x000000ff0700728c */ /* 0x000fd2000bf06100 */
[----:B--2---:R-:W-:Y:S05]  /*0090*/  BRA.U !UP0, `(.L_x_0) ;  /* 0x0000000108287547 */ /* 0x004fea000b800000 */
[----:B------:R-:W0:Y:S01]  /*00a0*/  S2R R0, SR_TID.X ;  /* 0x0000000000007919 */ /* 0x000e220000002100 */
[----:B------:R-:W1:Y:S01]  /*00b0*/  LDCU.64 UR6, c[0x0][0x388] ;  /* 0x00007100ff0677ac */ /* 0x000e620008000a00 */
[----:B------:R-:W2:Y:S01]  /*00c0*/  LDC R5, c[0x0][0x390] ;  /* 0x0000e400ff057b82 */ /* 0x000ea20000000800 */
[----:B0-----:R-:W-:-:S05]  /*00d0*/  IADD3 R0, P0, PT, R0, UR4, RZ ;  /* 0x0000000400007c10 */ /* 0x001fca000ff1e0ff */
[----:B------:R-:W-:Y:S01]  /*00e0*/  IMAD.X R3, RZ, RZ, UR5, P0 ;  /* 0x00000005ff037e24 */ /* 0x000fe200080e06ff */
[----:B-1----:R-:W-:-:S04]  /*00f0*/  LEA R2, P0, R0, UR6, 0x2 ;  /* 0x0000000600027c11 */ /* 0x002fc8000f8010ff */
[----:B------:R-:W-:-:S05]  /*0100*/  LEA.HI.X R3, R0, UR7, R3, 0x2, P0 ;  /* 0x0000000700037c11 */ /* 0x000fca00080f1403 */
[----:B--2---:R-:W-:Y:S04]  /*0110*/  STG.E desc[UR8][R2.64], R5 ;  /* 0x0000000502007986 */ /* 0x004fe8000c101908 */
[----:B------:R-:W-:Y:S01]  /*0120*/  STG.E desc[UR8][R2.64+0x400], R5 ;  /* 0x0004000502007986 */ /* 0x000fe2000c101908 */
[----:B------:R-:W-:Y:S05]  /*0130*/  EXIT ;  /* 0x000000000000794d */ /* 0x000fea0003800000 */
.L_x_0:
[----:B------:R-:W0:Y:S01]  /*0140*/  S2R R0, SR_TID.X ;  /* 0x0000000000007919 */ /* 0x000e220000002100 */
[----:B------:R-:W-:Y:S01]  /*0150*/  IMAD.U32 R2, RZ, RZ, UR7 ;  /* 0x00000007ff027e24 */ /* 0x000fe2000f8e00ff */
[----:B------:R-:W1:Y:S01]  /*0160*/  LDCU.64 UR10, c[0x0][0x388] ;  /* 0x00007100ff0a77ac */ /* 0x000e620008000a00 */
[----:B------:R-:W-:Y:S01]  /*0170*/  IMAD.U32 R4, RZ, RZ, UR7 ;  /* 0x00000007ff047e24 */ /* 0x000fe2000f8e00ff */
[----:B0-----:R-:W-:-:S04]  /*0180*/  ISETP.LT.U32.AND P0, PT, R0, UR6, PT ;  /* 0x0000000600007c0c */ /* 0x001fc8000bf01070 */
[----:B------:R-:W-:Y:S01]  /*0190*/  ISETP.GT.U32.AND.EX P0, PT, R2, RZ, PT, P0 ;  /* 0x000000ff0200720c */ /* 0x000fe20003f04100 */
[C---:B------:R-:W-:Y:S01]  /*01a0*/  VIADD R2, R0.reuse, 0x100 ;  /* 0x0000010000027836 */ /* 0x040fe20000000000 */
[----:B------:R-:W-:-:S04]  /*01b0*/  IADD3 R0, P2, PT, R0, UR4, RZ ;  /* 0x0000000400007c10 */ /* 0x000fc8000ff5e0ff */
[----:B------:R-:W-:Y:S01]  /*01c0*/  ISETP.LT.U32.AND P1, PT, R2, UR6, PT ;  /* 0x0000000602007c0c */ /* 0x000fe2000bf21070 */
[----:B------:R-:W-:Y:S01]  /*01d0*/  IMAD.X R3, RZ, RZ, UR5, P2 ;  /* 0x00000005ff037e24 */ /* 0x000fe200090e06ff */
[----:B-1----:R-:W-:Y:S02]  /*01e0*/  LEA R2, P2, R0, UR10, 0x2 ;  /* 0x0000000a00027c11 */ /* 0x002fe4000f8410ff */
[----:B------:R-:W-:Y:S02]  /*01f0*/  ISETP.GT.U32.AND.EX P1, PT, R4, RZ, PT, P1 ;  /* 0x000000ff0400720c */ /* 0x000fe40003f24110 */
[----:B------:R-:W-:Y:S01]  /*0200*/  LEA.HI.X R3, R0, UR11, R3, 0x2, P2 ;  /* 0x0000000b00037c11 */ /* 0x000fe200090f1403 */
[----:B------:R-:W0:Y:S04]  /*0210*/  @P0 LDC R5, c[0x0][0x390] ;  /* 0x0000e400ff050b82 */ /* 0x000e280000000800 */
[----:B0-----:R0:W-:Y:S06]  /*0220*/  @P0 STG.E desc[UR8][R2.64], R5 ;  /* 0x0000000502000986 */ /* 0x0011ec000c101908 */
[----:B------:R-:W-:Y:S05]  /*0230*/  @!P1 EXIT ;  /* 0x000000000000994d */ /* 0x000fea0003800000 */
[----:B0-----:R-:W0:Y:S02]  /*0240*/  LDC R5, c[0x0][0x390] ;  /* 0x0000e400ff057b82 */ /* 0x001e240000000800 */
[----:B0-----:R-:W-:Y:S01]  /*0250*/  STG.E desc[UR8][R2.64+0x400], R5 ;  /* 0x0004000502007986 */ /* 0x001fe2000c101908 */
[----:B------:R-:W-:Y:S05]  /*0260*/  EXIT ;  /* 0x000000000000794d */ /* 0x000fea0003800000 */
.L_x_1:
[----:B------:R-:W-:-:S00]  /*0270*/  BRA `(.L_x_1) ;  /* 0xfffffffc00fc7947 */ /* 0x000fc0000383ffff */
[----:B------:R-:W-:-:S00]  /*0280*/  NOP ;  /* 0x0000000000007918 */ /* 0x000fc00000000000 */
[----:B------:R-:W-:-:S00]  /*0290*/  NOP ;  /* 0x0000000000007918 */ /* 0x000fc00000000000 */
[----:B------:R-:W-:-:S00]  /*02a0*/  NOP ;  /* 0x0000000000007918 */ /* 0x000fc00000000000 */
[----:B------:R-:W-:-:S00]  /*02b0*/  NOP ;  /* 0x0000000000007918 */ /* 0x000fc00000000000 */
[----:B------:R-:W-:-:S00]  /*02c0*/  NOP ;  /* 0x0000000000007918 */ /* 0x000fc00000000000 */
[----:B------:R-:W-:-:S00]  /*02d0*/  NOP ;  /* 0x0000000000007918 */ /* 0x000fc00000000000 */
[----:B------:R-:W-:-:S00]  /*02e0*/  NOP ;  /* 0x0000000000007918 */ /* 0x000fc00000000000 */
[----:B------:R-:W-:-:S00]  /*02f0*/  NOP ;  /* 0x0000000000007918 */ /* 0x000fc00000000000 */
.L_x_158:


//--------------------- .text._ZN3cub18CUB_300001_SM_10006detail8for_each13static_kernelINS2_12policy_hub_t12policy_500_tEmN6thrust24THRUST_300001_SM_1000_NS8cuda_cub20__uninitialized_fill7functorINS7_10device_ptrIfEEfEEEEvT0_T1_ --------------------------
	.section	.text._ZN3cub18CUB_300001_SM_10006detail8for_each13static_kernelINS2_12policy_hub_t12policy_500_tEmN6thrust24THRUST_300001_SM_1000_NS8cuda_cub20__uninitialized_fill7functorINS7_10device_ptrIfEEfEEEEvT0_T1_,"ax",@progbits
	.align	128
        .global         _ZN3cub18CUB_300001_SM_10006detail8for_each13static_kernelINS2_12policy_hub_t12policy_500_tEmN6thrust24THRUST_300001_SM_1000_NS8cuda_cub20__uninitialized_fill7functorINS7_10device_ptrIfEEfEEEEvT0_T1_
        .type           _ZN3cub18CUB_300001_SM_10006detail8for_each13static_kernelINS2_12policy_hub_t12policy_500_tEmN6thrust24THRUST_300001_SM_1000_NS8cuda_cub20__uninitialized_fill7functorINS7_10device_ptrIfEEfEEEEvT0_T1_,@function
        .size           _ZN3cub18CUB_300001_SM_10006detail8for_each13static_kernelINS2_12policy_hub_t12policy_500_tEmN6thrust24THRUST_300001_SM_1000_NS8cuda_cub20__uninitialized_fill7functorINS7_10device_ptrIfEEfEEEEvT0_T1_,(.L_x_159 - _ZN3cub18CUB_300001_SM_10006detail8for_each13static_kernelINS2_12policy_hub_t12policy_500_tEmN6thrust24THRUST_300001_SM_1000_NS8cuda_cub20__uninitialized_fill7functorINS7_10device_ptrIfEEfEEEEvT0_T1_)
        .other          _ZN3cub18CUB_300001_SM_10006detail8for_each13static_kernelINS2_12policy_hub_t12policy_500_tEmN6thrust24THRUST_300001_SM_1000_NS8cuda_cub20__uninitialized_fill7functorINS7_10device_ptrIfEEfEEEEvT0_T1_,@"STO_CUDA_ENTRY STV_DEFAULT"
_ZN3cub18CUB_300001_SM_10006detail8for_each13static_kernelINS2_12policy_hub_t12policy_500_tEmN6thrust24THRUST_300001_SM_1000_NS8cuda_cub20__uninitialized_fill7functorINS7_10device_ptrIfEEfEEEEvT0_T1_:
.text._ZN3cub18CUB_300001_SM_10006detail8for_each13static_kernelINS2_12policy_hub_t12policy_500_tEmN6thrust24THRUST_300001_SM_1000_NS8cuda_cub20__uninitialized_fill7functorINS7_10device_ptrIfEEfEEEEvT0_T1_:
        /* <DEDUP_REMOVED lines=20> */
.L_x_2:
        /* <DEDUP_REMOVED lines=19> */
.L_x_3:
        /* <DEDUP_REMOVED lines=9> */
.L_x_159:


//--------------------- .text._ZN3cub18CUB_300001_SM_10006detail11EmptyKernelIvEEvv --------------------------
	.section	.text._ZN3cub18CUB_300001_SM_10006detail11EmptyKernelIvEEvv,"ax",@progbits
	.align	128
        .global         _ZN3cub18CUB_300001_SM_10006detail11EmptyKernelIvEEvv
        .type           _ZN3cub18CUB_300001_SM_10006detail11EmptyKernelIvEEvv,@function
        .size           _ZN3cub18CUB_300001_SM_10006detail11EmptyKernelIvEEvv,(.L_x_160 - _ZN3cub18CUB_300001_SM_10006detail11EmptyKernelIvEEvv)
        .other          _ZN3cub18CUB_300001_SM_10006detail11EmptyKernelIvEEvv,@"STO_CUDA_ENTRY STV_DEFAULT"
_ZN3cub18CUB_300001_SM_10006detail11EmptyKernelIvEEvv:
.text._ZN3cub18CUB_300001_SM_10006detail11EmptyKernelIvEEvv:
[----:B------:R-:W-:Y:S01]  /*0000*/  LDC R1, c[0x0][0x37c] ;  /* 0x0000df00ff017b82 */ /* 0x000fe20000000800 */
[----:B------:R-:W-:Y:S05]  /*0010*/  EXIT ;  /* 0x000000000000794d */ /* 0x000fea0003800000 */
.L_x_4:
        /* <DEDUP_REMOVED lines=14> */
.L_x_160:


//--------------------- .text._Z8resamplePfS_PiS0_iiiS_S_ifi --------------------------
	.section	.text._Z8resamplePfS_PiS0_iiiS_S_ifi,"ax",@progbits
	.align	128
        .global         _Z8resamplePfS_PiS0_iiiS_S_ifi
        .type           _Z8resamplePfS_PiS0_iiiS_S_ifi,@function
        .size           _Z8resamplePfS_PiS0_iiiS_S_ifi,(.L_x_154 - _Z8resamplePfS_PiS0_iiiS_S_ifi)
        .other          _Z8resamplePfS_PiS0_iiiS_S_ifi,@"STO_CUDA_ENTRY STV_DEFAULT"
_Z8resamplePfS_PiS0_iiiS_S_ifi:
.text._Z8resamplePfS_PiS0_iiiS_S_ifi:
[----:B------:R-:W0:Y:S01]  /*0000*/  LDC R1, c[0x0][0x37c] ;  /* 0x0000df00ff017b82 */ /* 0x000e220000000800 */
[----:B------:R-:W1:Y:S01]  /*0010*/  LDCU UR5, c[0x0][0x3a0] ;  /* 0x00007400ff0577ac */ /* 0x000e620008000800 */
[----:B------:R-:W2:Y:S06]  /*0020*/  S2R R3, SR_TID.X ;  /* 0x0000000000037919 */ /* 0x000eac0000002100 */
[----:B------:R-:W3:Y:S01]  /*0030*/  LDC R22, c[0x0][0x360] ;  /* 0x0000d800ff167b82 */ /* 0x000ee20000000800 */
[----:B0-----:R-:W-:-:S05]  /*0040*/  VIADD R1, R1, 0xfffd8ee0 ;  /* 0xfffd8ee001017836 */ /* 0x001fca0000000000 */
[----:B------:R-:W-:Y:S02]  /*0050*/  R2UR UR12, R1 ;  /* 0x00000000010c72ca */ /* 0x000fe400000e0000 */
[----:B------:R-:W0:Y:S01]  /*0060*/  S2UR UR8, SR_CTAID.X ;  /* 0x00000000000879c3 */ /* 0x000e220000002500 */
[----:B-1----:R-:W-:-:S13]  /*0070*/  ISETP.LE.AND P0, PT, RZ, UR5, PT ;  /* 0x00000005ff007c0c */ /* 0x002fda000bf03270 */
[----:B0-23--:R-:W-:Y:S05]  /*0080*/  @!P0 EXIT ;  /* 0x000000000000894d */ /* 0x00dfea0003800000 */
[----:B------:R-:W0:Y:S01]  /*0090*/  LDC R6, c[0x0][0x3a8] ;  /* 0x0000ea00ff067b82 */ /* 0x000e220000000800 */
[----:B------:R-:W1:Y:S01]  /*00a0*/  LDCU UR4, c[0x0][0x3c8] ;  /* 0x00007900ff0477ac */ /* 0x000e620008000800 */
[----:B------:R-:W-:Y:S02]  /*00b0*/  IMAD R22, R22, UR8, R3 ;  /* 0x0000000816167c24 */ /* 0x000fe4000f8e0203 */
[----:B------:R-:W-:Y:S01]  /*00c0*/  VIADD R2, R1, 0x40 ;  /* 0x0000004001027836 */ /* 0x000fe20000000000 */
[----:B------:R-:W2:Y:S03]  /*00d0*/  LDCU.64 UR6, c[0x0][0x398] ;  /* 0x00007300ff0677ac */ /* 0x000ea60008000a00 */
[----:B------:R-:W3:Y:S01]  /*00e0*/  LDC R16, c[0x0][0x3a4] ;  /* 0x0000e900ff107b82 */ /* 0x000ee20000000800 */
[----:B------:R-:W-:Y:S01]  /*00f0*/  UIADD3 UR12, UPT, UPT, UR12, 0x20, URZ ;  /* 0x000000200c0c7890 */ /* 0x000fe2000fffe0ff */
[----:B------:R-:W4:Y:S01]  /*0100*/  LDCU.64 UR16, c[0x0][0x358] ;  /* 0x00006b00ff1077ac */ /* 0x000f220008000a00 */
[----:B-1----:R-:W-:-:S04]  /*0110*/  ULEA.HI UR4, UR4, UR4, URZ, 0x1 ;  /* 0x0000000404047291 */ /* 0x002fc8000f8f08ff */
[----:B------:R-:W-:Y:S01]  /*0120*/  USHF.R.S32.HI UR10, URZ, 0x1, UR4 ;  /* 0x00000001ff0a7899 */ /* 0x000fe20008011404 */
[----:B0-----:R-:W-:Y:S01]  /*0130*/  VIADD R6, R6, 0x1 ;  /* 0x0000000106067836 */ /* 0x001fe20000000000 */
[----:B--2---:R-:W-:Y:S02]  /*0140*/  UIMAD.WIDE.U32 UR6, UR5, 0x4, UR6 ;  /* 0x00000004050678a5 */ /* 0x004fe4000f8e0006 */
[----:B------:R-:W-:Y:S02]  /*0150*/  UIADD3 UR13, UPT, UPT, -UR10, URZ, URZ ;  /* 0x000000ff0a0d7290 */ /* 0x000fe4000fffe1ff */
[C---:B------:R-:W-:Y:S01]  /*0160*/  LOP3.LUT R19, R6.reuse, 0xf, RZ, 0xc0, !PT ;  /* 0x0000000f06137812 */ /* 0x040fe200078ec0ff */
[----:B------:R-:W-:Y:S01]  /*0170*/  UMOV UR4, URZ ;  /* 0x000000ff00047c82 */ /* 0x000fe20008000000 */
[----:B------:R-:W-:Y:S02]  /*0180*/  LOP3.LUT R18, R6, 0x7, RZ, 0xc0, !PT ;  /* 0x0000000706127812 */ /* 0x000fe400078ec0ff */
[----:B---3--:R-:W-:-:S02]  /*0190*/  IADD3 R16, PT, PT, R16, 0x1, RZ ;  /* 0x0000000110107810 */ /* 0x008fc40007ffe0ff */
[----:B------:R-:W-:Y:S02]  /*01a0*/  LOP3.LUT R7, R6, 0xfffffff0, RZ, 0xc0, !PT ;  /* 0xfffffff006077812 */ /* 0x000fe400078ec0ff */
[C---:B------:R-:W-:Y:S02]  /*01b0*/  LOP3.LUT R21, R16.reuse, 0xf, RZ, 0xc0, !PT ;  /* 0x0000000f10157812 */ /* 0x040fe400078ec0ff */
[C---:B------:R-:W-:Y:S02]  /*01c0*/  LOP3.LUT R20, R16.reuse, 0x7, RZ, 0xc0, !PT ;  /* 0x0000000710147812 */ /* 0x040fe400078ec0ff */
[C---:B------:R-:W-:Y:S02]  /*01d0*/  LOP3.LUT R17, R16.reuse, 0xfffffff0, RZ, 0xc0, !PT ;  /* 0xfffffff010117812 */ /* 0x040fe400078ec0ff */
[----:B------:R-:W-:Y:S02]  /*01e0*/  LOP3.LUT R16, R16, 0x3, RZ, 0xc0, !PT ;  /* 0x0000000310107812 */ /* 0x000fe400078ec0ff */
[----:B----4-:R-:W-:-:S07]  /*01f0*/  LOP3.LUT R6, R6, 0x3, RZ, 0xc0, !PT ;  /* 0x0000000306067812 */ /* 0x010fce00078ec0ff */
.L_x_98:
[----:B0-----:R-:W0:Y:S01]  /*0200*/  LDCU.64 UR8, c[0x0][0x398] ;  /* 0x00007300ff0877ac */ /* 0x001e220008000a00 */
[----:B------:R-:W1:Y:S01]  /*0210*/  LDCU UR18, c[0x0][0x3c4] ;  /* 0x00007880ff1277ac */ /* 0x000e620008000800 */
[----:B0-----:R-:W-:-:S06]  /*0220*/  UIMAD.WIDE.U32 UR8, UR4, 0x4, UR8 ;  /* 0x00000004040878a5 */ /* 0x001fcc000f8e0008 */
[----:B------:R-:W-:Y:S01]  /*0230*/  MOV R5, UR9 ;  /* 0x0000000900057c02 */ /* 0x000fe20008000f00 */
[----:B------:R-:W-:-:S05]  /*0240*/  IMAD.U32 R4, RZ, RZ, UR8 ;  /* 0x00000008ff047e24 */ /* 0x000fca000f8e00ff */
[----:B------:R-:W2:Y:S01]  /*0250*/  LDG.E R5, desc[UR16][R4.64] ;  /* 0x0000001004057981 */ /* 0x000ea2000c1e1900 */
[----:B------:R-:W-:Y:S01]  /*0260*/  BSSY.RECONVERGENT B0, `(.L_x_5) ;  /* 0x00005cb000007945 */ /* 0x000fe20003800200 */
[----:B--2---:R-:W-:-:S13]  /*0270*/  ISETP.GE.AND P0, PT, R22, R5, PT ;  /* 0x000000051600720c */ /* 0x004fda0003f06270 */
[----:B-1----:R-:W-:Y:S05]  /*0280*/  @P0 BRA `(.L_x_6) ;  /* 0x0000005c00200947 */ /* 0x002fea0003800000 */
[----:B------:R-:W0:Y:S01]  /*0290*/  LDCU UR5, c[0x0][0x3c0] ;  /* 0x00007800ff0577ac */ /* 0x000e220008000800 */
[----:B------:R-:W1:Y:S01]  /*02a0*/  LDC.64 R8, c[0x0][0x380] ;  /* 0x0000e000ff087b82 */ /* 0x000e620000000a00 */
[----:B0-----:R-:W-:-:S04]  /*02b0*/  IMAD.U32 R3, RZ, RZ, UR5 ;  /* 0x00000005ff037e24 */ /* 0x001fc8000f8e00ff */
[----:B------:R-:W-:-:S04]  /*02c0*/  IMAD R0, R3, UR4, R22 ;  /* 0x0000000403007c24 */ /* 0x000fc8000f8e0216 */
[----:B------:R-:W-:-:S04]  /*02d0*/  IMAD.SHL.U32 R3, R0, 0x4, RZ ;  /* 0x0000000400037824 */ /* 0x000fc800078e00ff */
[----:B-1----:R-:W-:-:S05]  /*02e0*/  IMAD.WIDE R8, R3, 0x4, R8 ;  /* 0x0000000403087825 */ /* 0x002fca00078e0208 */
[----:B------:R0:W5:Y:S04]  /*02f0*/  LDG.E R3, desc[UR16][R8.64] ;  /* 0x0000001008037981 */ /* 0x000168000c1e1900 */
[----:B------:R0:W5:Y:S04]  /*0300*/  LDG.E R4, desc[UR16][R8.64+0x4] ;  /* 0x0000041008047981 */ /* 0x000168000c1e1900 */
[----:B------:R0:W5:Y:S04]  /*0310*/  LDG.E R0, desc[UR16][R8.64+0x8] ;  /* 0x0000081008007981 */ /* 0x000168000c1e1900 */
[----:B------:R0:W5:Y:S01]  /*0320*/  LDG.E R5, desc[UR16][R8.64+0xc] ;  /* 0x00000c1008057981 */ /* 0x000162000c1e1900 */
[----:B------:R-:W-:Y:S01]  /*0330*/  UIADD3 UR5, UPT, UPT, -UR10, URZ, URZ ;  /* 0x000000ff0a057290 */ /* 0x000fe2000fffe1ff */
[----:B------:R-:W-:-:S03]  /*0340*/  HFMA2 R10, -RZ, RZ, 0, 0 ;  /* 0x00000000ff0a7431 */ /* 0x000fc600000001ff */
[----:B------:R-:W-:-:S09]  /*0350*/  UISETP.GT.AND UP0, UPT, UR5, UR10, UPT ;  /* 0x0000000a0500728c */ /* 0x000fd2000bf04270 */
[----:B0-----:R-:W-:Y:S05]  /*0360*/  BRA.U UP0, `(.L_x_7) ;  /* 0x0000000500b87547 */ /* 0x001fea000b800000 */
[----:B------:R-:W-:Y:S01]  /*0370*/  IMAD.MOV.U32 R10, RZ, RZ, RZ ;  /* 0x000000ffff0a7224 */ /* 0x000fe200078e00ff */
[----:B------:R-:W-:-:S06]  /*0380*/  UMOV UR11, UR13 ;  /* 0x0000000d000b7c82 */ /* 0x000fcc0008000000 */
.L_x_11:
[----:B------:R-:W0:Y:S01]  /*0390*/  LDCU UR5, c[0x0][0x3a0] ;  /* 0x00007400ff0577ac */ /* 0x000e220008000800 */
[----:B------:R-:W-:-:S04]  /*03a0*/  UIADD3 UR14, UPT, UPT, UR11, UR4, URZ ;  /* 0x000000040b0e7290 */ /* 0x000fc8000fffe0ff */
[----:B0-----:R-:W-:-:S04]  /*03b0*/  UISETP.GE.U32.AND UP0, UPT, UR14, UR5, UPT ;  /* 0x000000050e00728c */ /* 0x001fc8000bf06070 */
[----:B------:R-:W-:-:S09]  /*03c0*/  UISETP.EQ.OR UP0, UPT, UR11, URZ, UP0 ;  /* 0x000000ff0b00728c */ /* 0x000fd20008702670 */
[----:B-1----:R-:W-:Y:S05]  /*03d0*/  BRA.U UP0, `(.L_x_8) ;  /* 0x00000005008c7547 */ /* 0x002fea000b800000 */
[----:B------:R-:W0:Y:S02]  /*03e0*/  LDCU.64 UR8, c[0x0][0x398] ;  /* 0x00007300ff0877ac */ /* 0x000e240008000a00 */
[----:B0-----:R-:W-:-:S06]  /*03f0*/  UIMAD.WIDE.U32 UR8, UR14, 0x4, UR8 ;  /* 0x000000040e0878a5 */ /* 0x001fcc000f8e0008 */
[----:B------:R-:W-:Y:S01]  /*0400*/  IMAD.U32 R8, RZ, RZ, UR8 ;  /* 0x00000008ff087e24 */ /* 0x000fe2000f8e00ff */
[----:B------:R-:W-:-:S05]  /*0410*/  MOV R9, UR9 ;  /* 0x0000000900097c02 */ /* 0x000fca0008000f00 */
[----:B------:R-:W2:Y:S02]  /*0420*/  LDG.E R8, desc[UR16][R8.64] ;  /* 0x0000001008087981 */ /* 0x000ea4000c1e1900 */
[----:B--2---:R-:W-:-:S13]  /*0430*/  R2UR UR9, R8 ;  /* 0x00000000080972ca */ /* 0x004fda00000e0000 */
[----:B------:R-:W-:-:S05]  /*0440*/  IMAD.U32 R11, RZ, RZ, UR9 ;  /* 0x00000009ff0b7e24 */ /* 0x000fca000f8e00ff */
[----:B------:R-:W-:-:S13]  /*0450*/  ISETP.GE.AND P0, PT, R11, 0x1, PT ;  /* 0x000000010b00780c */ /* 0x000fda0003f06270 */
[----:B------:R-:W-:Y:S05]  /*0460*/  @!P0 BRA `(.L_x_8) ;  /* 0x0000000400688947 */ /* 0x000fea0003800000 */
[----:B------:R-:W-:Y:S01]  /*0470*/  IMAD.U32 R8, RZ, RZ, UR9 ;  /* 0x00000009ff087e24 */ /* 0x000fe2000f8e00ff */
[----:B------:R-:W-:Y:S01]  /*0480*/  ULOP3.LUT UR19, UR9, 0x3, URZ, 0xc0, !UPT ;  /* 0x0000000309137892 */ /* 0x000fe2000f8ec0ff */
[----:B------:R-:W-:Y:S01]  /*0490*/  MOV R23, R10 ;  /* 0x0000000a00177202 */ /* 0x000fe20000000f00 */
[----:B------:R-:W-:Y:S02]  /*04a0*/  UMOV UR5, URZ ;  /* 0x000000ff00057c82 */ /* 0x000fe40008000000 */
[----:B------:R-:W-:Y:S01]  /*04b0*/  ISETP.GE.U32.AND P0, PT, R8, 0x4, PT ;  /* 0x000000040800780c */ /* 0x000fe20003f06070 */
[----:B------:R-:W-:-:S12]  /*04c0*/  UISETP.NE.AND UP1, UPT, UR19, URZ, UPT ;  /* 0x000000ff1300728c */ /* 0x000fd8000bf25270 */
[----:B------:R-:W-:Y:S05]  /*04d0*/  @!P0 BRA `(.L_x_9) ;  /* 0x00000000008c8947 */ /* 0x000fea0003800000 */
[----:B------:R-:W0:Y:S01]  /*04e0*/  LDCU UR8, c[0x0][0x3c0] ;  /* 0x00007800ff0877ac */ /* 0x000e220008000800 */
[----:B------:R-:W-:Y:S01]  /*04f0*/  IMAD.MOV.U32 R23, RZ, RZ, R10 ;  /* 0x000000ffff177224 */ /* 0x000fe200078e000a */
[----:B------:R-:W-:-:S04]  /*0500*/  ULOP3.LUT UR5, UR9, 0x7ffffffc, URZ, 0xc0, !UPT ;  /* 0x7ffffffc09057892 */ /* 0x000fc8000f8ec0ff */
[----:B------:R-:W-:Y:S02]  /*0510*/  UIADD3 UR9, UPT, UPT, -UR5, URZ, URZ ;  /* 0x000000ff05097290 */ /* 0x000fe4000fffe1ff */
[----:B0-----:R-:W-:-:S04]  /*0520*/  UIMAD UR8, UR14, UR8, URZ ;  /* 0x000000080e0872a4 */ /* 0x001fc8000f8e02ff */
[----:B------:R-:W-:-:S06]  /*0530*/  USHF.L.U32 UR8, UR8, 0x2, URZ ;  /* 0x0000000208087899 */ /* 0x000fcc00080006ff */
[----:B------:R-:W-:-:S07]  /*0540*/  IMAD.U32 R25, RZ, RZ, UR8 ;  /* 0x00000008ff197e24 */ /* 0x000fce000f8e00ff */
.L_x_10:
[----:B0-----:R-:W0:Y:S02]  /*0550*/  LDC.64 R26, c[0x0][0x380] ;  /* 0x0000e000ff1a7b82 */ /* 0x001e240000000a00 */
[----:B0-----:R-:W-:-:S05]  /*0560*/  IMAD.WIDE R26, R25, 0x4, R26 ;  /* 0x00000004191a7825 */ /* 0x001fca00078e021a */
[----:B------:R-:W2:Y:S04]  /*0570*/  LDG.E R12, desc[UR16][R26.64] ;  /* 0x000000101a0c7981 */ /* 0x000ea8000c1e1900 */
[----:B------:R-:W2:Y:S04]  /*0580*/  LDG.E R13, desc[UR16][R26.64+0x4] ;  /* 0x000004101a0d7981 */ /* 0x000ea8000c1e1900 */
[----:B------:R-:W2:Y:S04]  /*0590*/  LDG.E R14, desc[UR16][R26.64+0x8] ;  /* 0x000008101a0e7981 */ /* 0x000ea8000c1e1900 */
[----:B------:R-:W2:Y:S01]  /*05a0*/  LDG.E R15, desc[UR16][R26.64+0xc] ;  /* 0x00000c101a0f7981 */ /* 0x000ea2000c1e1900 */
[----:B------:R-:W-:-:S03]  /*05b0*/  LEA R24, R23, R2, 0x4 ;  /* 0x0000000217187211 */ /* 0x000fc600078e20ff */
[----:B------:R-:W3:Y:S04]  /*05c0*/  LDG.E R8, desc[UR16][R26.64+0x10] ;  /* 0x000010101a087981 */ /* 0x000ee8000c1e1900 */
[----:B------:R-:W3:Y:S04]  /*05d0*/  LDG.E R9, desc[UR16][R26.64+0x14] ;  /* 0x000014101a097981 */ /* 0x000ee8000c1e1900 */
[----:B------:R-:W3:Y:S04]  /*05e0*/  LDG.E R10, desc[UR16][R26.64+0x18] ;  /* 0x000018101a0a7981 */ /* 0x000ee8000c1e1900 */
[----:B------:R-:W3:Y:S04]  /*05f0*/  LDG.E R11, desc[UR16][R26.64+0x1c] ;  /* 0x00001c101a0b7981 */ /* 0x000ee8000c1e1900 */
[----:B--2---:R0:W-:Y:S04]  /*0600*/  STL.128 [R24+-0x20], R12 ;  /* 0xffffe00c18007387 */ /* 0x0041e80000100c00 */
[----:B---3--:R1:W-:Y:S04]  /*0610*/  STL.128 [R24+-0x10], R8 ;  /* 0xfffff00818007387 */ /* 0x0083e80000100c00 */
[----:B0-----:R-:W2:Y:S04]  /*0620*/  LDG.E R12, desc[UR16][R26.64+0x20] ;  /* 0x000020101a0c7981 */ /* 0x001ea8000c1e1900 */
[----:B------:R-:W2:Y:S04]  /*0630*/  LDG.E R13, desc[UR16][R26.64+0x24] ;  /* 0x000024101a0d7981 */ /* 0x000ea8000c1e1900 */
[----:B------:R-:W2:Y:S04]  /*0640*/  LDG.E R14, desc[UR16][R26.64+0x28] ;  /* 0x000028101a0e7981 */ /* 0x000ea8000c1e1900 */
[----:B------:R-:W2:Y:S04]  /*0650*/  LDG.E R15, desc[UR16][R26.64+0x2c] ;  /* 0x00002c101a0f7981 */ /* 0x000ea8000c1e1900 */
[----:B-1----:R-:W3:Y:S04]  /*0660*/  LDG.E R8, desc[UR16][R26.64+0x30] ;  /* 0x000030101a087981 */ /* 0x002ee8000c1e1900 */
[----:B------:R-:W3:Y:S04]  /*0670*/  LDG.E R9, desc[UR16][R26.64+0x34] ;  /* 0x000034101a097981 */ /* 0x000ee8000c1e1900 */
[----:B------:R-:W3:Y:S04]  /*0680*/  LDG.E R10, desc[UR16][R26.64+0x38] ;  /* 0x000038101a0a7981 */ /* 0x000ee8000c1e1900 */
[----:B------:R-:W3:Y:S01]  /*0690*/  LDG.E R11, desc[UR16][R26.64+0x3c] ;  /* 0x00003c101a0b7981 */ /* 0x000ee2000c1e1900 */
[----:B------:R-:W-:-:S04]  /*06a0*/  UIADD3 UR9, UPT, UPT, UR9, 0x4, URZ ;  /* 0x0000000409097890 */ /* 0x000fc8000fffe0ff */
[----:B------:R-:W-:Y:S01]  /*06b0*/  UISETP.NE.AND UP0, UPT, UR9, URZ, UPT ;  /* 0x000000ff0900728c */ /* 0x000fe2000bf05270 */
[----:B------:R-:W-:Y:S02]  /*06c0*/  VIADD R23, R23, 0x4 ;  /* 0x0000000417177836 */ /* 0x000fe40000000000 */
[----:B------:R-:W-:Y:S01]  /*06d0*/  VIADD R25, R25, 0x10 ;  /* 0x0000001019197836 */ /* 0x000fe20000000000 */
[----:B--2---:R0:W-:Y:S04]  /*06e0*/  STL.128 [R24], R12 ;  /* 0x0000000c18007387 */ /* 0x0041e80000100c00 */
[----:B---3--:R0:W-:Y:S01]  /*06f0*/  STL.128 [R24+0x10], R8 ;  /* 0x0000100818007387 */ /* 0x0081e20000100c00 */
[----:B------:R-:W-:Y:S05]  /*0700*/  BRA.U UP0, `(.L_x_10) ;  /* 0xfffffffd00907547 */ /* 0x000fea000b83ffff */
.L_x_9:
[----:B0-----:R-:W-:Y:S01]  /*0710*/  MOV R10, R23 ;  /* 0x00000017000a7202 */ /* 0x001fe20000000f00 */
[----:B------:R-:W-:Y:S06]  /*0720*/  BRA.U !UP1, `(.L_x_8) ;  /* 0x0000000109b87547 */ /* 0x000fec000b800000 */
[----:B------:R-:W0:Y:S01]  /*0730*/  LDCU UR15, c[0x0][0x3c0] ;  /* 0x00007800ff0f77ac */ /* 0x000e220008000800 */
[----:B------:R-:W1:Y:S01]  /*0740*/  LDCU.64 UR8, c[0x0][0x380] ;  /* 0x00007000ff0877ac */ /* 0x000e620008000a00 */
[----:B0-----:R-:W-:-:S04]  /*0750*/  UIMAD UR5, UR14, UR15, UR5 ;  /* 0x0000000f0e0572a4 */ /* 0x001fc8000f8e0205 */
[----:B------:R-:W-:-:S04]  /*0760*/  USHF.L.U32 UR5, UR5, 0x2, URZ ;  /* 0x0000000205057899 */ /* 0x000fc800080006ff */
[----:B-1----:R-:W-:-:S06]  /*0770*/  UIMAD.WIDE UR8, UR5, 0x4, UR8 ;  /* 0x00000004050878a5 */ /* 0x002fcc000f8e0208 */
[----:B------:R-:W-:Y:S01]  /*0780*/  IMAD.U32 R8, RZ, RZ, UR8 ;  /* 0x00000008ff087e24 */ /* 0x000fe2000f8e00ff */
[----:B------:R-:W-:Y:S01]  /*0790*/  MOV R11, UR9 ;  /* 0x00000009000b7c02 */ /* 0x000fe20008000f00 */
[----:B------:R-:W-:Y:S01]  /*07a0*/  IMAD.U32 R10, RZ, RZ, UR8 ;  /* 0x00000008ff0a7e24 */ /* 0x000fe2000f8e00ff */
[----:B------:R-:W-:Y:S01]  /*07b0*/  MOV R14, UR8 ;  /* 0x00000008000e7c02 */ /* 0x000fe20008000f00 */
[----:B------:R-:W-:Y:S02]  /*07c0*/  IMAD.U32 R9, RZ, RZ, UR9 ;  /* 0x00000009ff097e24 */ /* 0x000fe4000f8e00ff */
[----:B------:R-:W-:Y:S02]  /*07d0*/  IMAD.U32 R15, RZ, RZ, UR9 ;  /* 0x00000009ff0f7e24 */ /* 0x000fe4000f8e00ff */
[----:B------:R-:W-:Y:S01]  /*07e0*/  IMAD.U32 R12, RZ, RZ, UR8 ;  /* 0x00000008ff0c7e24 */ /* 0x000fe2000f8e00ff */
[----:B------:R-:W2:Y:S01]  /*07f0*/  LDG.E R8, desc[UR16][R8.64] ;  /* 0x0000001008087981 */ /* 0x000ea2000c1e1900 */
[----:B------:R-:W-:-:S03]  /*0800*/  IMAD.U32 R13, RZ, RZ, UR9 ;  /* 0x00000009ff0d7e24 */ /* 0x000fc6000f8e00ff */
[----:B------:R-:W2:Y:S04]  /*0810*/  LDG.E R10, desc[UR16][R10.64+0x8] ;  /* 0x000008100a0a7981 */ /* 0x000ea8000c1e1900 */
[----:B------:R-:W2:Y:S04]  /*0820*/  LDG.E R9, desc[UR16][R14.64+0x4] ;  /* 0x000004100e097981 */ /* 0x000ea8000c1e1900 */
[----:B------:R-:W2:Y:S01]  /*0830*/  LDG.E R11, desc[UR16][R12.64+0xc] ;  /* 0x00000c100c0b7981 */ /* 0x000ea2000c1e1900 */
[----:B------:R-:W-:Y:S01]  /*0840*/  UISETP.NE.AND UP0, UPT, UR19, 0x1, UPT ;  /* 0x000000011300788c */ /* 0x000fe2000bf05270 */
[----:B------:R-:W-:-:S05]  /*0850*/  LEA R24, R23, UR12, 0x4 ;  /* 0x0000000c17187c11 */ /* 0x000fca000f8e20ff */
[----:B--2---:R0:W-:Y:S02]  /*0860*/  STL.128 [R24], R8 ;  /* 0x0000000818007387 */ /* 0x0041e40000100c00 */
[----:B0-----:R-:W-:Y:S01]  /*0870*/  IADD3 R10, PT, PT, R23, 0x1, RZ ;  /* 0x00000001170a7810 */ /* 0x001fe20007ffe0ff */
[----:B------:R-:W-:Y:S06]  /*0880*/  BRA.U !UP0, `(.L_x_8) ;  /* 0x0000000108607547 */ /* 0x000fec000b800000 */
[----:B------:R-:W-:Y:S01]  /*0890*/  IMAD.U32 R10, RZ, RZ, UR19 ;  /* 0x00000013ff0a7e24 */ /* 0x000fe2000f8e00ff */
[----:B------:R-:W-:Y:S01]  /*08a0*/  MOV R9, UR9 ;  /* 0x0000000900097c02 */ /* 0x000fe20008000f00 */
[----:B------:R-:W-:Y:S02]  /*08b0*/  IMAD.U32 R8, RZ, RZ, UR8 ;  /* 0x00000008ff087e24 */ /* 0x000fe4000f8e00ff */
[----:B------:R-:W-:Y:S01]  /*08c0*/  IMAD.U32 R12, RZ, RZ, UR8 ;  /* 0x00000008ff0c7e24 */ /* 0x000fe2000f8e00ff */
[----:B------:R-:W-:Y:S01]  /*08d0*/  ISETP.NE.AND P0, PT, R10, 0x2, PT ;  /* 0x000000020a00780c */ /* 0x000fe20003f05270 */
[----:B------:R-:W-:Y:S01]  /*08e0*/  IMAD.U32 R13, RZ, RZ, UR9 ;  /* 0x00000009ff0d7e24 */ /* 0x000fe2000f8e00ff */
[----:B------:R-:W-:Y:S01]  /*08f0*/  MOV R27, UR9 ;  /* 0x00000009001b7c02 */ /* 0x000fe20008000f00 */
[----:B------:R-:W-:Y:S01]  /*0900*/  IMAD.U32 R14, RZ, RZ, UR8 ;  /* 0x00000008ff0e7e24 */ /* 0x000fe2000f8e00ff */
[----:B------:R-:W2:Y:S01]  /*0910*/  LDG.E R8, desc[UR16][R8.64+0x10] ;  /* 0x0000101008087981 */ /* 0x000ea2000c1e1900 */
[----:B------:R-:W-:Y:S01]  /*0920*/  IMAD.U32 R15, RZ, RZ, UR9 ;  /* 0x00000009ff0f7e24 */ /* 0x000fe2000f8e00ff */
[----:B------:R-:W-:Y:S01]  /*0930*/  MOV R10, UR8 ;  /* 0x00000008000a7c02 */ /* 0x000fe20008000f00 */
[----:B------:R-:W-:-:S02]  /*0940*/  IMAD.U32 R26, RZ, RZ, UR8 ;  /* 0x00000008ff1a7e24 */ /* 0x000fc4000f8e00ff */
[----:B------:R-:W-:Y:S01]  /*0950*/  IMAD.U32 R11, RZ, RZ, UR9 ;  /* 0x00000009ff0b7e24 */ /* 0x000fe2000f8e00ff */
[----:B------:R-:W2:Y:S04]  /*0960*/  LDG.E R9, desc[UR16][R12.64+0x14] ;  /* 0x000014100c097981 */ /* 0x000ea8000c1e1900 */
[----:B------:R-:W2:Y:S04]  /*0970*/  LDG.E R10, desc[UR16][R10.64+0x18] ;  /* 0x000018100a0a7981 */ /* 0x000ea8000c1e1900 */
[----:B------:R-:W3:Y:S04]  /*0980*/  @P0 LDG.E R12, desc[UR16][R12.64+0x20] ;  /* 0x000020100c0c0981 */ /* 0x000ee8000c1e1900 */
[----:B------:R-:W2:Y:S04]  /*0990*/  LDG.E R11, desc[UR16][R26.64+0x1c] ;  /* 0x00001c101a0b7981 */ /* 0x000ea8000c1e1900 */
[----:B------:R-:W3:Y:S04]  /*09a0*/  @P0 LDG.E R13, desc[UR16][R14.64+0x24] ;  /* 0x000024100e0d0981 */ /* 0x000ee8000c1e1900 */
[----:B------:R-:W3:Y:S04]  /*09b0*/  @P0 LDG.E R14, desc[UR16][R14.64+0x28] ;  /* 0x000028100e0e0981 */ /* 0x000ee8000c1e1900 */
[----:B------:R-:W3:Y:S04]  /*09c0*/  @P0 LDG.E R15, desc[UR16][R26.64+0x2c] ;  /* 0x00002c101a0f0981 */ /* 0x000ee8000c1e1900 */
[----:B--2---:R0:W-:Y:S04]  /*09d0*/  STL.128 [R24+0x10], R8 ;  /* 0x0000100818007387 */ /* 0x0041e80000100c00 */
[----:B---3--:R1:W-:Y:S01]  /*09e0*/  @P0 STL.128 [R24+0x20], R12 ;  /* 0x0000200c18000387 */ /* 0x0083e20000100c00 */
[C---:B0-----:R-:W-:Y:S01]  /*09f0*/  IADD3 R10, PT, PT, R23.reuse, 0x2, RZ ;  /* 0x00000002170a7810 */ /* 0x041fe20007ffe0ff */
[----:B------:R-:W-:-:S07]  /*0a00*/  @P0 VIADD R10, R23, 0x3 ;  /* 0x00000003170a0836 */ /* 0x000fce0000000000 */
.L_x_8:
[----:B------:R-:W-:Y:S02]  /*0a10*/  UISETP.NE.AND UP0, UPT, UR11, UR10, UPT ;  /* 0x0000000a0b00728c */ /* 0x000fe4000bf05270 */
[----:B------:R-:W-:-:S07]  /*0a20*/  UIADD3 UR5, UPT, UPT, UR11, 0x1, URZ ;  /* 0x000000010b057890 */ /* 0x000fce000fffe0ff */
[----:B------:R-:W-:Y:S01]  /*0a30*/  UMOV UR11, UR5 ;  /* 0x00000005000b7c82 */ /* 0x000fe20008000000 */
[----:B------:R-:W-:Y:S05]  /*0a40*/  BRA.U UP0, `(.L_x_11) ;  /* 0xfffffff900507547 */ /* 0x000fea000b83ffff */
.L_x_7:
[----:B------:R-:W-:Y:S01]  /*0a50*/  ISETP.GE.AND P0, PT, R10, 0x1, PT ;  /* 0x000000010a00780c */ /* 0x000fe20003f06270 */
[----:B-1----:R-:W-:Y:S01]  /*0a60*/  IMAD.MOV.U32 R13, RZ, RZ, RZ ;  /* 0x000000ffff0d7224 */ /* 0x002fe200078e00ff */
[----:B------:R-:W-:-:S11]  /*0a70*/  MOV R14, RZ ;  /* 0x000000ff000e7202 */ /* 0x000fd60000000f00 */
[----:B------:R-:W-:Y:S05]  /*0a80*/  @!P0 BRA `(.L_x_12) ;  /* 0x0000001800c08947 */ /* 0x000fea0003800000 */
[----:B------:R-:W-:Y:S01]  /*0a90*/  ISETP.GE.U32.AND P0, PT, R10, 0x8, PT ;  /* 0x000000080a00780c */ /* 0x000fe20003f06070 */
[----:B------:R-:W-:Y:S02]  /*0aa0*/  HFMA2 R13, -RZ, RZ, 0, 0 ;  /* 0x00000000ff0d7431 */ /* 0x000fe400000001ff */
[----:B------:R-:W-:Y:S02]  /*0ab0*/  IMAD.MOV.U32 R14, RZ, RZ, RZ ;  /* 0x000000ffff0e7224 */ /* 0x000fe400078e00ff */
[----:B------:R-:W-:-:S08]  /*0ac0*/  IMAD.MOV.U32 R11, RZ, RZ, RZ ;  /* 0x000000ffff0b7224 */ /* 0x000fd000078e00ff */
[----:B------:R-:W-:Y:S05]  /*0ad0*/  @!P0 BRA `(.L_x_13) ;  /* 0x0000000c00688947 */ /* 0x000fea0003800000 */
[----:B------:R-:W-:Y:S01]  /*0ae0*/  IMAD.MOV.U32 R14, RZ, RZ, RZ ;  /* 0x000000ffff0e7224 */ /* 0x000fe200078e00ff */
[----:B------:R-:W-:-:S07]  /*0af0*/  CS2R R12, SRZ ;  /* 0x00000000000c7805 */ /* 0x000fce000001ff00 */
.L_x_38:
[----:B------:R-:W-:-:S05]  /*0b00*/  LEA R11, R12, UR12, 0x4 ;  /* 0x0000000c0c0b7c11 */ /* 0x000fca000f8e20ff */
[----:B------:R-:W2:Y:S04]  /*0b10*/  LDL.64 R8, [R11] ;  /* 0x000000000b087983 */ /* 0x000ea80000100a00 */
[----:B------:R-:W3:Y:S01]  /*0b20*/  LDL R15, [R11+0x8] ;  /* 0x000008000b0f7983 */ /* 0x000ee20000100800 */
[----:B------:R-:W-:Y:S01]  /*0b30*/  BSSY.RECONVERGENT B1, `(.L_x_14) ;  /* 0x0000013000017945 */ /* 0x000fe20003800200 */
[----:B--2--5:R-:W-:Y:S01]  /*0b40*/  FADD R9, -R4, R9 ;  /* 0x0000000904097221 */ /* 0x024fe20000000100 */
[----:B------:R-:W-:-:S03]  /*0b50*/  FADD R8, -R3, R8 ;  /* 0x0000000803087221 */ /* 0x000fc60000000100 */
[----:B------:R-:W-:Y:S01]  /*0b60*/  FMUL R9, R9, R9 ;  /* 0x0000000909097220 */ /* 0x000fe20000400000 */
[----:B---3--:R-:W-:-:S03]  /*0b70*/  FADD R24, -R0, R15 ;  /* 0x0000000f00187221 */ /* 0x008fc60000000100 */
[----:B------:R-:W-:-:S04]  /*0b80*/  FFMA R9, R8, R8, R9 ;  /* 0x0000000808097223 */ /* 0x000fc80000000009 */
[----:B------:R-:W-:-:S04]  /*0b90*/  FFMA R9, R24, R24, R9 ;  /* 0x0000001818097223 */ /* 0x000fc80000000009 */
[----:B------:R-:W-:Y:S01]  /*0ba0*/  VIADD R8, R9, 0xf3000000 ;  /* 0xf300000009087836 */ /* 0x000fe20000000000 */
[----:B------:R0:W1:Y:S04]  /*0bb0*/  MUFU.RSQ R26, R9 ;  /* 0x00000009001a7308 */ /* 0x0000680000001400 */
[----:B------:R-:W-:-:S13]  /*0bc0*/  ISETP.GT.U32.AND P0, PT, R8, 0x727fffff, PT ;  /* 0x727fffff0800780c */ /* 0x000fda0003f04070 */
[----:B01----:R-:W-:Y:S05]  /*0bd0*/  @!P0 BRA `(.L_x_15) ;  /* 0x0000000000108947 */ /* 0x003fea0003800000 */
[----:B------:R-:W-:Y:S02]  /*0be0*/  MOV R8, R9 ;  /* 0x0000000900087202 */ /* 0x000fe40000000f00 */
[----:B------:R-:W-:-:S07]  /*0bf0*/  MOV R9, 0xc10 ;  /* 0x00000c1000097802 */ /* 0x000fce0000000f00 */
[----:B------:R-:W-:Y:S05]  /*0c00*/  CALL.REL.NOINC `($__internal_0_$__cuda_sm20_sqrt_rn_f32_slowpath) ;  /* 0x0000005000dc7944 */ /* 0x000fea0003c00000 */
[----:B------:R-:W-:Y:S05]  /*0c10*/  BRA `(.L_x_16) ;  /* 0x0000000000107947 */ /* 0x000fea0003800000 */
.L_x_15:
[----:B------:R-:W-:Y:S01]  /*0c20*/  FMUL.FTZ R24, R9, R26 ;  /* 0x0000001a09187220 */ /* 0x000fe20000410000 */
[----:B------:R-:W-:-:S03]  /*0c30*/  FMUL.FTZ R8, R26, 0.5 ;  /* 0x3f0000001a087820 */ /* 0x000fc60000410000 */
[----:B------:R-:W-:-:S04]  /*0c40*/  FFMA R9, -R24, R24, R9 ;  /* 0x0000001818097223 */ /* 0x000fc80000000109 */
[----:B------:R-:W-:-:S07]  /*0c50*/  FFMA R24, R9, R8, R24 ;  /* 0x0000000809187223 */ /* 0x000fce0000000018 */
.L_x_16:
[----:B------:R-:W-:Y:S05]  /*0c60*/  BSYNC.RECONVERGENT B1 ;  /* 0x0000000000017941 */ /* 0x000fea0003800200 */
.L_x_14:
[----:B------:R-:W2:Y:S04]  /*0c70*/  LDL.64 R8, [R11+0x10] ;  /* 0x000010000b087983 */ /* 0x000ea80000100a00 */
[----:B------:R-:W3:Y:S01]  /*0c80*/  LDL R15, [R11+0x18] ;  /* 0x000018000b0f7983 */ /* 0x000ee20000100800 */
[----:B------:R-:W-:Y:S01]  /*0c90*/  FSETP.GEU.AND P0, PT, R24, UR18, PT ;  /* 0x0000001218007c0b */ /* 0x000fe2000bf0e000 */
[----:B------:R-:W-:-:S12]  /*0ca0*/  BSSY.RECONVERGENT B1, `(.L_x_17) ;  /* 0x0000016000017945 */ /* 0x000fd80003800200 */
[----:B------:R-:W-:Y:S01]  /*0cb0*/  @!P0 FADD R14, R24, R14 ;  /* 0x0000000e180e8221 */ /* 0x000fe20000000000 */
[----:B--2---:R-:W-:Y:S01]  /*0cc0*/  FADD R9, -R4, R9 ;  /* 0x0000000904097221 */ /* 0x004fe20000000100 */
[----:B------:R-:W-:-:S03]  /*0cd0*/  FADD R8, -R3, R8 ;  /* 0x0000000803087221 */ /* 0x000fc60000000100 */
[----:B------:R-:W-:Y:S01]  /*0ce0*/  FMUL R9, R9, R9 ;  /* 0x0000000909097220 */ /* 0x000fe20000400000 */
[----:B---3--:R-:W-:-:S03]  /*0cf0*/  FADD R26, -R0, R15 ;  /* 0x0000000f001a7221 */ /* 0x008fc60000000100 */
[----:B------:R-:W-:-:S04]  /*0d00*/  FFMA R9, R8, R8, R9 ;  /* 0x0000000808097223 */ /* 0x000fc80000000009 */
[----:B------:R-:W-:Y:S01]  /*0d10*/  FFMA R9, R26, R26, R9 ;  /* 0x0000001a1a097223 */ /* 0x000fe20000000009 */
[C---:B------:R-:W-:Y:S01]  /*0d20*/  VIADD R26, R13.reuse, 0x1 ;  /* 0x000000010d1a7836 */ /* 0x040fe20000000000 */
[----:B------:R-:W-:Y:S02]  /*0d30*/  @P0 IADD3 R26, PT, PT, R13, RZ, RZ ;  /* 0x000000ff0d1a0210 */ /* 0x000fe40007ffe0ff */
[----:B------:R-:W-:Y:S01]  /*0d40*/  VIADD R8, R9, 0xf3000000 ;  /* 0xf300000009087836 */ /* 0x000fe20000000000 */
[----:B------:R0:W1:Y:S04]  /*0d50*/  MUFU.RSQ R28, R9 ;  /* 0x00000009001c7308 */ /* 0x0000680000001400 */
[----:B------:R-:W-:-:S13]  /*0d60*/  ISETP.GT.U32.AND P1, PT, R8, 0x727fffff, PT ;  /* 0x727fffff0800780c */ /* 0x000fda0003f24070 */
[----:B01----:R-:W-:Y:S05]  /*0d70*/  @!P1 BRA `(.L_x_18) ;  /* 0x0000000000109947 */ /* 0x003fea0003800000 */
[----:B------:R-:W-:Y:S01]  /*0d80*/  IMAD.MOV.U32 R8, RZ, RZ, R9 ;  /* 0x000000ffff087224 */ /* 0x000fe200078e0009 */
[----:B------:R-:W-:-:S07]  /*0d90*/  MOV R9, 0xdb0 ;  /* 0x00000db000097802 */ /* 0x000fce0000000f00 */
[----:B------:R-:W-:Y:S05]  /*0da0*/  CALL.REL.NOINC `($__internal_0_$__cuda_sm20_sqrt_rn_f32_slowpath) ;  /* 0x0000005000747944 */ /* 0x000fea0003c00000 */
[----:B------:R-:W-:Y:S05]  /*0db0*/  BRA `(.L_x_19) ;  /* 0x0000000000107947 */ /* 0x000fea0003800000 */
.L_x_18:
[----:B------:R-:W-:Y:S01]  /*0dc0*/  FMUL.FTZ R24, R9, R28 ;  /* 0x0000001c09187220 */ /* 0x000fe20000410000 */
[----:B------:R-:W-:-:S03]  /*0dd0*/  FMUL.FTZ R8, R28, 0.5 ;  /* 0x3f0000001c087820 */ /* 0x000fc60000410000 */
[----:B------:R-:W-:-:S04]  /*0de0*/  FFMA R9, -R24, R24, R9 ;  /* 0x0000001818097223 */ /* 0x000fc80000000109 */
[----:B------:R-:W-:-:S07]  /*0df0*/  FFMA R24, R9, R8, R24 ;  /* 0x0000000809187223 */ /* 0x000fce0000000018 */
.L_x_19:
[----:B------:R-:W-:Y:S05]  /*0e00*/  BSYNC.RECONVERGENT B1 ;  /* 0x0000000000017941 */ /* 0x000fea0003800200 */
.L_x_17:
        /* <DEDUP_REMOVED lines=8> */
[----:B---3--:R-:W-:Y:S01]  /*0e90*/  FADD R28, -R0, R13 ;  /* 0x0000000d001c7221 */ /* 0x008fe20000000100 */
[----:B------:R-:W-:Y:S01]  /*0ea0*/  IADD3 R13, PT, PT, R26, 0x1, RZ ;  /* 0x000000011a0d7810 */ /* 0x000fe20007ffe0ff */
[----:B------:R-:W-:Y:S02]  /*0eb0*/  @P0 IMAD.MOV R13, RZ, RZ, R26 ;  /* 0x000000ffff0d0224 */ /* 0x000fe400078e021a */
[----:B------:R-:W-:Y:S01]  /*0ec0*/  FFMA R9, R8, R8, R9 ;  /* 0x0000000808097223 */ /* 0x000fe20000000009 */
[----:B------:R-:W-:-:S03]  /*0ed0*/  IMAD.MOV.U32 R26, RZ, RZ, R14 ;  /* 0x000000ffff1a7224 */ /* 0x000fc600078e000e */
        /* <DEDUP_REMOVED lines=9> */
.L_x_21:
[----:B------:R-:W-:Y:S01]  /*0f70*/  FMUL.FTZ R24, R9, R28 ;  /* 0x0000001c09187220 */ /* 0x000fe20000410000 */
[----:B------:R-:W-:-:S03]  /*0f80*/  FMUL.FTZ R8, R28, 0.5 ;  /* 0x3f0000001c087820 */ /* 0x000fc60000410000 */
[----:B------:R-:W-:-:S04]  /*0f90*/  FFMA R9, -R24, R24, R9 ;  /* 0x0000001818097223 */ /* 0x000fc80000000109 */
[----:B------:R-:W-:-:S07]  /*0fa0*/  FFMA R24, R9, R8, R24 ;  /* 0x0000000809187223 */ /* 0x000fce0000000018 */
.L_x_22:
[----:B------:R-:W-:Y:S05]  /*0fb0*/  BSYNC.RECONVERGENT B1 ;  /* 0x0000000000017941 */ /* 0x000fea0003800200 */
.L_x_20:
        /* <DEDUP_REMOVED lines=21> */
.L_x_24:
[----:B------:R-:W-:Y:S01]  /*1110*/  FMUL.FTZ R24, R9, R28 ;  /* 0x0000001c09187220 */ /* 0x000fe20000410000 */
[----:B------:R-:W-:-:S03]  /*1120*/  FMUL.FTZ R8, R28, 0.5 ;  /* 0x3f0000001c087820 */ /* 0x000fc60000410000 */
[----:B------:R-:W-:-:S04]  /*1130*/  FFMA R9, -R24, R24, R9 ;  /* 0x0000001818097223 */ /* 0x000fc80000000109 */
[----:B------:R-:W-:-:S07]  /*1140*/  FFMA R24, R9, R8, R24 ;  /* 0x0000000809187223 */ /* 0x000fce0000000018 */
.L_x_25:
[----:B------:R-:W-:Y:S05]  /*1150*/  BSYNC.RECONVERGENT B1 ;  /* 0x0000000000017941 */ /* 0x000fea0003800200 */
.L_x_23:
        /* <DEDUP_REMOVED lines=11> */
[----:B------:R-:W-:-:S04]  /*1210*/  FFMA R9, R8, R8, R9 ;  /* 0x0000000808097223 */ /* 0x000fc80000000009 */
[----:B------:R-:W-:-:S04]  /*1220*/  FFMA R9, R28, R28, R9 ;  /* 0x0000001c1c097223 */ /* 0x000fc80000000009 */
        /* <DEDUP_REMOVED lines=8> */
.L_x_27:
[----:B------:R-:W-:Y:S01]  /*12b0*/  FMUL.FTZ R24, R9, R28 ;  /* 0x0000001c09187220 */ /* 0x000fe20000410000 */
[----:B------:R-:W-:-:S03]  /*12c0*/  FMUL.FTZ R8, R28, 0.5 ;  /* 0x3f0000001c087820 */ /* 0x000fc60000410000 */
[----:B------:R-:W-:-:S04]  /*12d0*/  FFMA R9, -R24, R24, R9 ;  /* 0x0000001818097223 */ /* 0x000fc80000000109 */
[----:B------:R-:W-:-:S07]  /*12e0*/  FFMA R24, R9, R8, R24 ;  /* 0x0000000809187223 */ /* 0x000fce0000000018 */
.L_x_28:
[----:B------:R-:W-:Y:S05]  /*12f0*/  BSYNC.RECONVERGENT B1 ;  /* 0x0000000000017941 */ /* 0x000fea0003800200 */
.L_x_26:
        /* <DEDUP_REMOVED lines=11> */
[----:B------:R-:W-:Y:S02]  /*13b0*/  VIADD R14, R13, 0x1 ;  /* 0x000000010d0e7836 */ /* 0x000fe40000000000 */
[----:B------:R-:W-:Y:S01]  /*13c0*/  @P0 IMAD.MOV R14, RZ, RZ, R13 ;  /* 0x000000ffff0e0224 */ /* 0x000fe200078e020d */
[----:B------:R0:W1:Y:S01]  /*13d0*/  MUFU.RSQ R28, R9 ;  /* 0x00000009001c7308 */ /* 0x0000620000001400 */
[----:B------:R-:W-:-:S04]  /*13e0*/  IADD3 R8, PT, PT, R9, -0xd000000, RZ ;  /* 0xf300000009087810 */ /* 0x000fc80007ffe0ff */
[----:B------:R-:W-:-:S13]  /*13f0*/  ISETP.GT.U32.AND P1, PT, R8, 0x727fffff, PT ;  /* 0x727fffff0800780c */ /* 0x000fda0003f24070 */
[----:B01----:R-:W-:Y:S05]  /*1400*/  @!P1 BRA `(.L_x_30) ;  /* 0x0000000000109947 */ /* 0x003fea0003800000 */
[----:B------:R-:W-:Y:S02]  /*1410*/  MOV R8, R9 ;  /* 0x0000000900087202 */ /* 0x000fe40000000f00 */
[----:B------:R-:W-:-:S07]  /*1420*/  MOV R9, 0x1440 ;  /* 0x0000144000097802 */ /* 0x000fce0000000f00 */
[----:B------:R-:W-:Y:S05]  /*1430*/  CALL.REL.NOINC `($__internal_0_$__cuda_sm20_sqrt_rn_f32_slowpath) ;  /* 0x0000004800d07944 */ /* 0x000fea0003c00000 */
[----:B------:R-:W-:Y:S05]  /*1440*/  BRA `(.L_x_31) ;  /* 0x0000000000107947 */ /* 0x000fea0003800000 */
.L_x_30:
[----:B------:R-:W-:Y:S01]  /*1450*/  FMUL.FTZ R24, R9, R28 ;  /* 0x0000001c09187220 */ /* 0x000fe20000410000 */
[----:B------:R-:W-:-:S03]  /*1460*/  FMUL.FTZ R8, R28, 0.5 ;  /* 0x3f0000001c087820 */ /* 0x000fc60000410000 */
[----:B------:R-:W-:-:S04]  /*1470*/  FFMA R9, -R24, R24, R9 ;  /* 0x0000001818097223 */ /* 0x000fc80000000109 */
[----:B------:R-:W-:-:S07]  /*1480*/  FFMA R24, R9, R8, R24 ;  /* 0x0000000809187223 */ /* 0x000fce0000000018 */
.L_x_31:
[----:B------:R-:W-:Y:S05]  /*1490*/  BSYNC.RECONVERGENT B1 ;  /* 0x0000000000017941 */ /* 0x000fea0003800200 */
.L_x_29:
        /* <DEDUP_REMOVED lines=9> */
[C---:B------:R-:W-:Y:S01]  /*1530*/  VIADD R13, R14.reuse, 0x1 ;  /* 0x000000010e0d7836 */ /* 0x040fe20000000000 */
[----:B------:R-:W-:Y:S01]  /*1540*/  @P0 IADD3 R13, PT, PT, R14, RZ, RZ ;  /* 0x000000ff0e0d0210 */ /* 0x000fe20007ffe0ff */
        /* <DEDUP_REMOVED lines=10> */
.L_x_33:
[----:B------:R-:W-:Y:S01]  /*15f0*/  FMUL.FTZ R24, R9, R28 ;  /* 0x0000001c09187220 */ /* 0x000fe20000410000 */
[----:B------:R-:W-:-:S03]  /*1600*/  FMUL.FTZ R8, R28, 0.5 ;  /* 0x3f0000001c087820 */ /* 0x000fc60000410000 */
[----:B------:R-:W-:-:S04]  /*1610*/  FFMA R9, -R24, R24, R9 ;  /* 0x0000001818097223 */ /* 0x000fc80000000109 */
[----:B------:R-:W-:-:S07]  /*1620*/  FFMA R24, R9, R8, R24 ;  /* 0x0000000809187223 */ /* 0x000fce0000000018 */
.L_x_34:
[----:B------:R-:W-:Y:S05]  /*1630*/  BSYNC.RECONVERGENT B1 ;  /* 0x0000000000017941 */ /* 0x000fea0003800200 */
.L_x_32:
[----:B------:R-:W2:Y:S04]  /*1640*/  LDL.64 R8, [R11+0x70] ;  /* 0x000070000b087983 */ /* 0x000ea80000100a00 */
[----:B------:R0:W3:Y:S01]  /*1650*/  LDL R15, [R11+0x78] ;  /* 0x000078000b0f7983 */ /* 0x0000e20000100800 */
[----:B------:R-:W-:Y:S01]  /*1660*/  FSETP.GEU.AND P0, PT, R24, UR18, PT ;  /* 0x0000001218007c0b */ /* 0x000fe2000bf0e000 */
[----:B------:R-:W-:Y:S01]  /*1670*/  BSSY.RECONVERGENT B1, `(.L_x_35) ;  /* 0x0000017000017945 */ /* 0x000fe20003800200 */
[----:B0-----:R-:W-:-:S11]  /*1680*/  IADD3 R11, PT, PT, R13, 0x1, RZ ;  /* 0x000000010d0b7810 */ /* 0x001fd60007ffe0ff */
[----:B------:R-:W-:Y:S01]  /*1690*/  @!P0 FADD R26, R26, R24 ;  /* 0x000000181a1a8221 */ /* 0x000fe20000000000 */
[----:B------:R-:W-:Y:S02]  /*16a0*/  @P0 IMAD.MOV R11, RZ, RZ, R13 ;  /* 0x000000ffff0b0224 */ /* 0x000fe400078e020d */
[----:B--2---:R-:W-:Y:S01]  /*16b0*/  FADD R9, -R4, R9 ;  /* 0x0000000904097221 */ /* 0x004fe20000000100 */
[----:B------:R-:W-:-:S03]  /*16c0*/  FADD R8, -R3, R8 ;  /* 0x0000000803087221 */ /* 0x000fc60000000100 */
[----:B------:R-:W-:Y:S01]  /*16d0*/  FMUL R9, R9, R9 ;  /* 0x0000000909097220 */ /* 0x000fe20000400000 */
[----:B---3--:R-:W-:-:S03]  /*16e0*/  FADD R14, -R0, R15 ;  /* 0x0000000f000e7221 */ /* 0x008fc60000000100 */
[----:B------:R-:W-:-:S04]  /*16f0*/  FFMA R9, R8, R8, R9 ;  /* 0x0000000808097223 */ /* 0x000fc80000000009 */
[----:B------:R-:W-:Y:S01]  /*1700*/  FFMA R9, R14, R14, R9 ;  /* 0x0000000e0e097223 */ /* 0x000fe20000000009 */
[----:B------:R-:W-:-:S03]  /*1710*/  IMAD.MOV.U32 R14, RZ, RZ, R26 ;  /* 0x000000ffff0e7224 */ /* 0x000fc600078e001a */
        /* <DEDUP_REMOVED lines=8> */
.L_x_36:
[----:B------:R-:W-:Y:S01]  /*17a0*/  FMUL.FTZ R24, R9, R28 ;  /* 0x0000001c09187220 */ /* 0x000fe20000410000 */
[----:B------:R-:W-:-:S03]  /*17b0*/  FMUL.FTZ R8, R28, 0.5 ;  /* 0x3f0000001c087820 */ /* 0x000fc60000410000 */
[----:B------:R-:W-:-:S04]  /*17c0*/  FFMA R9, -R24, R24, R9 ;  /* 0x0000001818097223 */ /* 0x000fc80000000109 */
[----:B------:R-:W-:-:S07]  /*17d0*/  FFMA R24, R9, R8, R24 ;  /* 0x0000000809187223 */ /* 0x000fce0000000018 */
.L_x_37:
[----:B------:R-:W-:Y:S05]  /*17e0*/  BSYNC.RECONVERGENT B1 ;  /* 0x0000000000017941 */ /* 0x000fea0003800200 */
.L_x_35:
[----:B------:R-:W-:Y:S01]  /*17f0*/  VIADD R12, R12, 0x8 ;  /* 0x000000080c0c7836 */ /* 0x000fe20000000000 */
[----:B------:R-:W-:Y:S01]  /*1800*/  LOP3.LUT R9, R10, 0x7ffffff8, RZ, 0xc0, !PT ;  /* 0x7ffffff80a097812 */ /* 0x000fe200078ec0ff */
[----:B------:R-:W-:Y:S01]  /*1810*/  VIADD R13, R11, 0x1 ;  /* 0x000000010b0d7836 */ /* 0x000fe20000000000 */
[----:B------:R-:W-:Y:S02]  /*1820*/  FSETP.GEU.AND P0, PT, R24, UR18, PT ;  /* 0x0000001218007c0b */ /* 0x000fe4000bf0e000 */
[----:B------:R-:W-:-:S11]  /*1830*/  ISETP.NE.AND P1, PT, R12, R9, PT ;  /* 0x000000090c00720c */ /* 0x000fd60003f25270 */
[----:B------:R-:W-:Y:S01]  /*1840*/  @!P0 FADD R14, R14, R24 ;  /* 0x000000180e0e8221 */ /* 0x000fe20000000000 */
[----:B------:R-:W-:Y:S01]  /*1850*/  @P0 IADD3 R13, PT, PT, R11, RZ, RZ ;  /* 0x000000ff0b0d0210 */ /* 0x000fe20007ffe0ff */
[----:B------:R-:W-:Y:S06]  /*1860*/  @P1 BRA `(.L_x_38) ;  /* 0xfffffff000a41947 */ /* 0x000fec000383ffff */
[----:B------:R-:W-:-:S07]  /*1870*/  IMAD.MOV.U32 R11, RZ, RZ, R9 ;  /* 0x000000ffff0b7224 */ /* 0x000fce00078e0009 */
.L_x_13:
[----:B------:R-:W-:-:S13]  /*1880*/  LOP3.LUT P0, R8, R10, 0x7, RZ, 0xc0, !PT ;  /* 0x000000070a087812 */ /* 0x000fda000780c0ff */
[----:B------:R-:W-:Y:S05]  /*1890*/  @!P0 BRA `(.L_x_12) ;  /* 0x0000000c003c8947 */ /* 0x000fea0003800000 */
[----:B------:R-:W-:-:S13]  /*18a0*/  ISETP.GE.U32.AND P0, PT, R8, 0x4, PT ;  /* 0x000000040800780c */ /* 0x000fda0003f06070 */
[----:B------:R-:W-:Y:S05]  /*18b0*/  @!P0 BRA `(.L_x_39) ;  /* 0x0000000400bc8947 */ /* 0x000fea0003800000 */
        /* <DEDUP_REMOVED lines=18> */
.L_x_41:
[----:B------:R-:W-:Y:S01]  /*19e0*/  FMUL.FTZ R24, R9, R26 ;  /* 0x0000001a09187220 */ /* 0x000fe20000410000 */
[----:B------:R-:W-:-:S03]  /*19f0*/  FMUL.FTZ R8, R26, 0.5 ;  /* 0x3f0000001a087820 */ /* 0x000fc60000410000 */
[----:B------:R-:W-:-:S04]  /*1a00*/  FFMA R9, -R24, R24, R9 ;  /* 0x0000001818097223 */ /* 0x000fc80000000109 */
[----:B------:R-:W-:-:S07]  /*1a10*/  FFMA R24, R9, R8, R24 ;  /* 0x0000000809187223 */ /* 0x000fce0000000018 */
.L_x_42:
[----:B------:R-:W-:Y:S05]  /*1a20*/  BSYNC.RECONVERGENT B1 ;  /* 0x0000000000017941 */ /* 0x000fea0003800200 */
.L_x_40:
[----:B------:R-:W2:Y:S01]  /*1a30*/  LDL.64 R8, [R12+0x10] ;  /* 0x000010000c087983 */ /* 0x000ea20000100a00 */
[----:B------:R-:W0:Y:S03]  /*1a40*/  LDCU UR5, c[0x0][0x3c4] ;  /* 0x00007880ff0577ac */ /* 0x000e260008000800 */
[----:B------:R-:W3:Y:S01]  /*1a50*/  LDL R15, [R12+0x18] ;  /* 0x000018000c0f7983 */ /* 0x000ee20000100800 */
[----:B------:R-:W-:Y:S01]  /*1a60*/  BSSY.RECONVERGENT B1, `(.L_x_43) ;  /* 0x0000018000017945 */ /* 0x000fe20003800200 */
[----:B0-----:R-:W-:Y:S01]  /*1a70*/  FSETP.GEU.AND P0, PT, R24, UR5, PT ;  /* 0x0000000518007c0b */ /* 0x001fe2000bf0e000 */
[----:B--2---:R-:W-:Y:S01]  /*1a80*/  FADD R9, -R4, R9 ;  /* 0x0000000904097221 */ /* 0x004fe20000000100 */
[----:B------:R-:W-:-:S03]  /*1a90*/  FADD R8, -R3, R8 ;  /* 0x0000000803087221 */ /* 0x000fc60000000100 */
[----:B------:R-:W-:Y:S01]  /*1aa0*/  FMUL R9, R9, R9 ;  /* 0x0000000909097220 */ /* 0x000fe20000400000 */
[----:B---3--:R-:W-:-:S03]  /*1ab0*/  FADD R26, -R0, R15 ;  /* 0x0000000f001a7221 */ /* 0x008fc60000000100 */
[----:B------:R-:W-:-:S04]  /*1ac0*/  FFMA R9, R8, R8, R9 ;  /* 0x0000000808097223 */ /* 0x000fc80000000009 */
[----:B------:R-:W-:Y:S01]  /*1ad0*/  FFMA R15, R26, R26, R9 ;  /* 0x0000001a1a0f7223 */ /* 0x000fe20000000009 */
[----:B------:R-:W-:Y:S01]  /*1ae0*/  FADD R9, R14, R24 ;  /* 0x000000180e097221 */ /* 0x000fe20000000000 */
[C---:B------:R-:W-:Y:S01]  /*1af0*/  VIADD R26, R13.reuse, 0x1 ;  /* 0x000000010d1a7836 */ /* 0x040fe20000000000 */
[----:B------:R-:W-:Y:S01]  /*1b00*/  @P0 IADD3 R26, PT, PT, R13, RZ, RZ ;  /* 0x000000ff0d1a0210 */ /* 0x000fe20007ffe0ff */
[----:B------:R-:W-:Y:S01]  /*1b10*/  VIADD R8, R15, 0xf3000000 ;  /* 0xf30000000f087836 */ /* 0x000fe20000000000 */
[----:B------:R0:W1:Y:S01]  /*1b20*/  MUFU.RSQ R28, R15 ;  /* 0x0000000f001c7308 */ /* 0x0000620000001400 */
[----:B------:R-:W-:-:S03]  /*1b30*/  FSEL R14, R9, R14, !P0 ;  /* 0x0000000e090e7208 */ /* 0x000fc60004000000 */
[----:B------:R-:W-:-:S13]  /*1b40*/  ISETP.GT.U32.AND P1, PT, R8, 0x727fffff, PT ;  /* 0x727fffff0800780c */ /* 0x000fda0003f24070 */
[----:B01----:R-:W-:Y:S05]  /*1b50*/  @!P1 BRA `(.L_x_44) ;  /* 0x0000000000109947 */ /* 0x003fea0003800000 */
[----:B------:R-:W-:Y:S01]  /*1b60*/  IMAD.MOV.U32 R8, RZ, RZ, R15 ;  /* 0x000000ffff087224 */ /* 0x000fe200078e000f */
[----:B------:R-:W-:-:S07]  /*1b70*/  MOV R9, 0x1b90 ;  /* 0x00001b9000097802 */ /* 0x000fce0000000f00 */
[----:B------:R-:W-:Y:S05]  /*1b80*/  CALL.REL.NOINC `($__internal_0_$__cuda_sm20_sqrt_rn_f32_slowpath) ;  /* 0x0000004000fc7944 */ /* 0x000fea0003c00000 */
[----:B------:R-:W-:Y:S05]  /*1b90*/  BRA `(.L_x_45) ;  /* 0x0000000000107947 */ /* 0x000fea0003800000 */
.L_x_44:
[----:B------:R-:W-:Y:S01]  /*1ba0*/  FMUL.FTZ R24, R15, R28 ;  /* 0x0000001c0f187220 */ /* 0x000fe20000410000 */
[----:B------:R-:W-:-:S03]  /*1bb0*/  FMUL.FTZ R8, R28, 0.5 ;  /* 0x3f0000001c087820 */ /* 0x000fc60000410000 */
[----:B------:R-:W-:-:S04]  /*1bc0*/  FFMA R9, -R24, R24, R15 ;  /* 0x0000001818097223 */ /* 0x000fc8000000010f */
[----:B------:R-:W-:-:S07]  /*1bd0*/  FFMA R24, R9, R8, R24 ;  /* 0x0000000809187223 */ /* 0x000fce0000000018 */
.L_x_45:
[----:B------:R-:W-:Y:S05]  /*1be0*/  BSYNC.RECONVERGENT B1 ;  /* 0x0000000000017941 */ /* 0x000fea0003800200 */
.L_x_43:
[----:B------:R-:W2:Y:S01]  /*1bf0*/  LDL.64 R8, [R12+0x20] ;  /* 0x000020000c087983 */ /* 0x000ea20000100a00 */
[----:B------:R-:W0:Y:S03]  /*1c00*/  LDCU UR5, c[0x0][0x3c4] ;  /* 0x00007880ff0577ac */ /* 0x000e260008000800 */
[----:B------:R-:W3:Y:S01]  /*1c10*/  LDL R13, [R12+0x28] ;  /* 0x000028000c0d7983 */ /* 0x000ee20000100800 */
[----:B------:R-:W-:Y:S01]  /*1c20*/  BSSY.RECONVERGENT B1, `(.L_x_46) ;  /* 0x0000017000017945 */ /* 0x000fe20003800200 */
[----:B0-----:R-:W-:-:S13]  /*1c30*/  FSETP.GEU.AND P0, PT, R24, UR5, PT ;  /* 0x0000000518007c0b */ /* 0x001fda000bf0e000 */
        /* <DEDUP_REMOVED lines=17> */
.L_x_47:
[----:B------:R-:W-:Y:S01]  /*1d50*/  FMUL.FTZ R24, R9, R28 ;  /* 0x0000001c09187220 */ /* 0x000fe20000410000 */
[----:B------:R-:W-:-:S03]  /*1d60*/  FMUL.FTZ R8, R28, 0.5 ;  /* 0x3f0000001c087820 */ /* 0x000fc60000410000 */
[----:B------:R-:W-:-:S04]  /*1d70*/  FFMA R9, -R24, R24, R9 ;  /* 0x0000001818097223 */ /* 0x000fc80000000109 */
[----:B------:R-:W-:-:S07]  /*1d80*/  FFMA R24, R9, R8, R24 ;  /* 0x0000000809187223 */ /* 0x000fce0000000018 */
.L_x_48:
[----:B------:R-:W-:Y:S05]  /*1d90*/  BSYNC.RECONVERGENT B1 ;  /* 0x0000000000017941 */ /* 0x000fea0003800200 */
.L_x_46:
[----:B------:R-:W2:Y:S01]  /*1da0*/  LDL.64 R8, [R12+0x30] ;  /* 0x000030000c087983 */ /* 0x000ea20000100a00 */
[----:B------:R-:W0:Y:S03]  /*1db0*/  LDCU UR5, c[0x0][0x3c4] ;  /* 0x00007880ff0577ac */ /* 0x000e260008000800 */
[----:B------:R1:W3:Y:S01]  /*1dc0*/  LDL R15, [R12+0x38] ;  /* 0x000038000c0f7983 */ /* 0x0002e20000100800 */
[----:B------:R-:W-:Y:S01]  /*1dd0*/  BSSY.RECONVERGENT B1, `(.L_x_49) ;  /* 0x0000017000017945 */ /* 0x000fe20003800200 */
[----:B-1----:R-:W-:Y:S01]  /*1de0*/  VIADD R12, R13, 0x1 ;  /* 0x000000010d0c7836 */ /* 0x002fe20000000000 */
[----:B0-----:R-:W-:-:S13]  /*1df0*/  FSETP.GEU.AND P0, PT, R24, UR5, PT ;  /* 0x0000000518007c0b */ /* 0x001fda000bf0e000 */
[----:B------:R-:W-:Y:S01]  /*1e00*/  @!P0 FADD R14, R14, R24 ;  /* 0x000000180e0e8221 */ /* 0x000fe20000000000 */
[----:B------:R-:W-:Y:S02]  /*1e10*/  @P0 IMAD.MOV R12, RZ, RZ, R13 ;  /* 0x000000ffff0c0224 */ /* 0x000fe400078e020d */
[----:B--2---:R-:W-:Y:S01]  /*1e20*/  FADD R9, -R4, R9 ;  /* 0x0000000904097221 */ /* 0x004fe20000000100 */
[----:B------:R-:W-:-:S03]  /*1e30*/  FADD R8, -R3, R8 ;  /* 0x0000000803087221 */ /* 0x000fc60000000100 */
[----:B------:R-:W-:Y:S01]  /*1e40*/  FMUL R9, R9, R9 ;  /* 0x0000000909097220 */ /* 0x000fe20000400000 */
[----:B---3--:R-:W-:-:S03]  /*1e50*/  FADD R26, -R0, R15 ;  /* 0x0000000f001a7221 */ /* 0x008fc60000000100 */
[----:B------:R-:W-:-:S04]  /*1e60*/  FFMA R9, R8, R8, R9 ;  /* 0x0000000808097223 */ /* 0x000fc80000000009 */
[----:B------:R-:W-:-:S04]  /*1e70*/  FFMA R9, R26, R26, R9 ;  /* 0x0000001a1a097223 */ /* 0x000fc80000000009 */
        /* <DEDUP_REMOVED lines=8> */
.L_x_50:
[----:B------:R-:W-:Y:S01]  /*1f00*/  FMUL.FTZ R24, R9, R26 ;  /* 0x0000001a09187220 */ /* 0x000fe20000410000 */
[----:B------:R-:W-:-:S03]  /*1f10*/  FMUL.FTZ R8, R26, 0.5 ;  /* 0x3f0000001a087820 */ /* 0x000fc60000410000 */
[----:B------:R-:W-:-:S04]  /*1f20*/  FFMA R9, -R24, R24, R9 ;  /* 0x0000001818097223 */ /* 0x000fc80000000109 */
[----:B------:R-:W-:-:S07]  /*1f30*/  FFMA R24, R9, R8, R24 ;  /* 0x0000000809187223 */ /* 0x000fce0000000018 */
.L_x_51:
[----:B------:R-:W-:Y:S05]  /*1f40*/  BSYNC.RECONVERGENT B1 ;  /* 0x0000000000017941 */ /* 0x000fea0003800200 */
.L_x_49:
[----:B------:R-:W0:Y:S01]  /*1f50*/  LDCU UR5, c[0x0][0x3c4] ;  /* 0x00007880ff0577ac */ /* 0x000e220008000800 */
[----:B------:R-:W-:Y:S02]  /*1f60*/  VIADD R13, R12, 0x1 ;  /* 0x000000010c0d7836 */ /* 0x000fe40000000000 */
[----:B------:R-:W-:Y:S01]  /*1f70*/  VIADD R11, R11, 0x4 ;  /* 0x000000040b0b7836 */ /* 0x000fe20000000000 */
[----:B0-----:R-:W-:-:S13]  /*1f80*/  FSETP.GEU.AND P0, PT, R24, UR5, PT ;  /* 0x0000000518007c0b */ /* 0x001fda000bf0e000 */
[----:B------:R-:W-:Y:S01]  /*1f90*/  @!P0 FADD R14, R14, R24 ;  /* 0x000000180e0e8221 */ /* 0x000fe20000000000 */
[----:B------:R-:W-:-:S07]  /*1fa0*/  @P0 IADD3 R13, PT, PT, R12, RZ, RZ ;  /* 0x000000ff0c0d0210 */ /* 0x000fce0007ffe0ff */
.L_x_39:
[----:B------:R-:W-:-:S13]  /*1fb0*/  LOP3.LUT P0, R8, R10, 0x3, RZ, 0xc0, !PT ;  /* 0x000000030a087812 */ /* 0x000fda000780c0ff */
[----:B------:R-:W-:Y:S05]  /*1fc0*/  @!P0 BRA `(.L_x_12) ;  /* 0x0000000400708947 */ /* 0x000fea0003800000 */
[----:B------:R-:W-:-:S13]  /*1fd0*/  ISETP.NE.AND P0, PT, R8, 0x1, PT ;  /* 0x000000010800780c */ /* 0x000fda0003f05270 */
        /* <DEDUP_REMOVED lines=19> */
.L_x_54:
[----:B------:R-:W-:Y:S01]  /*2110*/  FMUL.FTZ R24, R9, R26 ;  /* 0x0000001a09187220 */ /* 0x000fe20000410000 */
[----:B------:R-:W-:-:S03]  /*2120*/  FMUL.FTZ R8, R26, 0.5 ;  /* 0x3f0000001a087820 */ /* 0x000fc60000410000 */
[----:B------:R-:W-:-:S04]  /*2130*/  FFMA R9, -R24, R24, R9 ;  /* 0x0000001818097223 */ /* 0x000fc80000000109 */
[----:B------:R-:W-:-:S07]  /*2140*/  FFMA R24, R9, R8, R24 ;  /* 0x0000000809187223 */ /* 0x000fce0000000018 */
.L_x_55:
[----:B------:R-:W-:Y:S05]  /*2150*/  BSYNC.RECONVERGENT B1 ;  /* 0x0000000000017941 */ /* 0x000fea0003800200 */
.L_x_53:
[----:B------:R-:W2:Y:S01]  /*2160*/  LDL.64 R8, [R12+0x10] ;  /* 0x000010000c087983 */ /* 0x000ea20000100a00 */
[----:B------:R-:W0:Y:S03]  /*2170*/  LDCU UR5, c[0x0][0x3c4] ;  /* 0x00007880ff0577ac */ /* 0x000e260008000800 */
[----:B------:R1:W3:Y:S01]  /*2180*/  LDL R15, [R12+0x18] ;  /* 0x000018000c0f7983 */ /* 0x0002e20000100800 */
[----:B------:R-:W-:Y:S01]  /*2190*/  BSSY.RECONVERGENT B1, `(.L_x_56) ;  /* 0x0000018000017945 */ /* 0x000fe20003800200 */
[----:B-1----:R-:W-:Y:S01]  /*21a0*/  VIADD R12, R13, 0x1 ;  /* 0x000000010d0c7836 */ /* 0x002fe20000000000 */
[----:B0-----:R-:W-:-:S13]  /*21b0*/  FSETP.GEU.AND P0, PT, R24, UR5, PT ;  /* 0x0000000518007c0b */ /* 0x001fda000bf0e000 */
[----:B------:R-:W-:Y:S02]  /*21c0*/  @P0 IMAD.MOV R12, RZ, RZ, R13 ;  /* 0x000000ffff0c0224 */ /* 0x000fe400078e020d */
[----:B--2---:R-:W-:Y:S01]  /*21d0*/  FADD R9, -R4, R9 ;  /* 0x0000000904097221 */ /* 0x004fe20000000100 */
[----:B------:R-:W-:-:S03]  /*21e0*/  FADD R8, -R3, R8 ;  /* 0x0000000803087221 */ /* 0x000fc60000000100 */
[----:B------:R-:W-:Y:S01]  /*21f0*/  FMUL R9, R9, R9 ;  /* 0x0000000909097220 */ /* 0x000fe20000400000 */
[----:B---3--:R-:W-:-:S03]  /*2200*/  FADD R26, -R0, R15 ;  /* 0x0000000f001a7221 */ /* 0x008fc60000000100 */
[----:B------:R-:W-:-:S04]  /*2210*/  FFMA R9, R8, R8, R9 ;  /* 0x0000000808097223 */ /* 0x000fc80000000009 */
[----:B------:R-:W-:Y:S01]  /*2220*/  FFMA R15, R26, R26, R9 ;  /* 0x0000001a1a0f7223 */ /* 0x000fe20000000009 */
[----:B------:R-:W-:-:S03]  /*2230*/  FADD R9, R14, R24 ;  /* 0x000000180e097221 */ /* 0x000fc60000000000 */
[----:B------:R0:W1:Y:S01]  /*2240*/  MUFU.RSQ R26, R15 ;  /* 0x0000000f001a7308 */ /* 0x0000620000001400 */
[----:B------:R-:W-:Y:S02]  /*2250*/  IADD3 R8, PT, PT, R15, -0xd000000, RZ ;  /* 0xf30000000f087810 */ /* 0x000fe40007ffe0ff */
[----:B------:R-:W-:Y:S02]  /*2260*/  FSEL R14, R9, R14, !P0 ;  /* 0x0000000e090e7208 */ /* 0x000fe40004000000 */
[----:B------:R-:W-:-:S13]  /*2270*/  ISETP.GT.U32.AND P1, PT, R8, 0x727fffff, PT ;  /* 0x727fffff0800780c */ /* 0x000fda0003f24070 */
[----:B01----:R-:W-:Y:S05]  /*2280*/  @!P1 BRA `(.L_x_57) ;  /* 0x0000000000109947 */ /* 0x003fea0003800000 */
[----:B------:R-:W-:Y:S02]  /*2290*/  MOV R8, R15 ;  /* 0x0000000f00087202 */ /* 0x000fe40000000f00 */
[----:B------:R-:W-:-:S07]  /*22a0*/  MOV R9, 0x22c0 ;  /* 0x000022c000097802 */ /* 0x000fce0000000f00 */
[----:B------:R-:W-:Y:S05]  /*22b0*/  CALL.REL.NOINC `($__internal_0_$__cuda_sm20_sqrt_rn_f32_slowpath) ;  /* 0x0000003c00307944 */ /* 0x000fea0003c00000 */
[----:B------:R-:W-:Y:S05]  /*22c0*/  BRA `(.L_x_58) ;  /* 0x0000000000107947 */ /* 0x000fea0003800000 */
.L_x_57:
[----:B------:R-:W-:Y:S01]  /*22d0*/  FMUL.FTZ R24, R15, R26 ;  /* 0x0000001a0f187220 */ /* 0x000fe20000410000 */
[----:B------:R-:W-:-:S03]  /*22e0*/  FMUL.FTZ R8, R26, 0.5 ;  /* 0x3f0000001a087820 */ /* 0x000fc60000410000 */
[----:B------:R-:W-:-:S04]  /*22f0*/  FFMA R9, -R24, R24, R15 ;  /* 0x0000001818097223 */ /* 0x000fc8000000010f */
[----:B------:R-:W-:-:S07]  /*2300*/  FFMA R24, R9, R8, R24 ;  /* 0x0000000809187223 */ /* 0x000fce0000000018 */
.L_x_58:
[----:B------:R-:W-:Y:S05]  /*2310*/  BSYNC.RECONVERGENT B1 ;  /* 0x0000000000017941 */ /* 0x000fea0003800200 */
.L_x_56:
[----:B------:R-:W0:Y:S01]  /*2320*/  LDCU UR5, c[0x0][0x3c4] ;  /* 0x00007880ff0577ac */ /* 0x000e220008000800 */
[----:B------:R-:W-:Y:S02]  /*2330*/  VIADD R13, R12, 0x1 ;  /* 0x000000010c0d7836 */ /* 0x000fe40000000000 */
[----:B------:R-:W-:Y:S01]  /*2340*/  VIADD R11, R11, 0x2 ;  /* 0x000000020b0b7836 */ /* 0x000fe20000000000 */
[----:B0-----:R-:W-:-:S13]  /*2350*/  FSETP.GEU.AND P0, PT, R24, UR5, PT ;  /* 0x0000000518007c0b */ /* 0x001fda000bf0e000 */
[----:B------:R-:W-:Y:S01]  /*2360*/  @!P0 FADD R14, R14, R24 ;  /* 0x000000180e0e8221 */ /* 0x000fe20000000000 */
[----:B------:R-:W-:-:S07]  /*2370*/  @P0 IADD3 R13, PT, PT, R12, RZ, RZ ;  /* 0x000000ff0c0d0210 */ /* 0x000fce0007ffe0ff */
.L_x_52:
[----:B------:R-:W-:-:S04]  /*2380*/  LOP3.LUT R10, R10, 0x1, RZ, 0xc0, !PT ;  /* 0x000000010a0a7812 */ /* 0x000fc800078ec0ff */
[----:B------:R-:W-:-:S13]  /*2390*/  ISETP.NE.U32.AND P0, PT, R10, 0x1, PT ;  /* 0x000000010a00780c */ /* 0x000fda0003f05070 */
[----:B------:R-:W-:Y:S05]  /*23a0*/  @P0 BRA `(.L_x_12) ;  /* 0x0000000000780947 */ /* 0x000fea0003800000 */
[----:B------:R-:W-:-:S13]  /*23b0*/  R2UR UR5, R11 ;  /* 0x000000000b0572ca */ /* 0x000fda00000e0000 */
[----:B------:R-:W-:-:S09]  /*23c0*/  ULEA UR5, UR5, UR12, 0x4 ;  /* 0x0000000c05057291 */ /* 0x000fd2000f8e20ff */
[----:B------:R-:W2:Y:S04]  /*23d0*/  LDL.64 R8, [UR5] ;  /* 0x00000005ff087983 */ /* 0x000ea80008100a00 */
[----:B------:R-:W3:Y:S01]  /*23e0*/  LDL R11, [UR5+0x8] ;  /* 0x00000805ff0b7983 */ /* 0x000ee20008100800 */
        /* <DEDUP_REMOVED lines=15> */
.L_x_60:
[----:B------:R-:W-:Y:S01]  /*24e0*/  FMUL.FTZ R24, R9, R8 ;  /* 0x0000000809187220 */ /* 0x000fe20000410000 */
[----:B------:R-:W-:-:S03]  /*24f0*/  FMUL.FTZ R8, R8, 0.5 ;  /* 0x3f00000008087820 */ /* 0x000fc60000410000 */
[----:B------:R-:W-:-:S04]  /*2500*/  FFMA R9, -R24, R24, R9 ;  /* 0x0000001818097223 */ /* 0x000fc80000000109 */
[----:B------:R-:W-:-:S07]  /*2510*/  FFMA R24, R9, R8, R24 ;  /* 0x0000000809187223 */ /* 0x000fce0000000018 */
.L_x_61:
[----:B------:R-:W-:Y:S05]  /*2520*/  BSYNC.RECONVERGENT B1 ;  /* 0x0000000000017941 */ /* 0x000fea0003800200 */
.L_x_59:
[----:B------:R-:W0:Y:S01]  /*2530*/  LDCU UR5, c[0x0][0x3c4] ;  /* 0x00007880ff0577ac */ /* 0x000e220008000800 */
[----:B------:R-:W-:Y:S02]  /*2540*/  IADD3 R8, PT, PT, R13, 0x1, RZ ;  /* 0x000000010d087810 */ /* 0x000fe40007ffe0ff */
[----:B0-----:R-:W-:-:S13]  /*2550*/  FSETP.GEU.AND P0, PT, R24, UR5, PT ;  /* 0x0000000518007c0b */ /* 0x001fda000bf0e000 */
[----:B------:R-:W-:Y:S02]  /*2560*/  @P0 IMAD.MOV R8, RZ, RZ, R13 ;  /* 0x000000ffff080224 */ /* 0x000fe400078e020d */
[----:B------:R-:W-:Y:S02]  /*2570*/  @!P0 FADD R14, R14, R24 ;  /* 0x000000180e0e8221 */ /* 0x000fe40000000000 */
[----:B------:R-:W-:-:S07]  /*2580*/  IMAD.MOV.U32 R13, RZ, RZ, R8 ;  /* 0x000000ffff0d7224 */ /* 0x000fce00078e0008 */
.L_x_12:
[----:B------:R-:W-:Y:S01]  /*2590*/  ISETP.NE.AND P0, PT, R13, RZ, PT ;  /* 0x000000ff0d00720c */ /* 0x000fe20003f05270 */
[----:B------:R-:W-:-:S12]  /*25a0*/  BSSY.RECONVERGENT B1, `(.L_x_62) ;  /* 0x0000012000017945 */ /* 0x000fd80003800200 */
[----:B------:R-:W-:Y:S05]  /*25b0*/  @!P0 BRA `(.L_x_63) ;  /* 0x0000000000408947 */ /* 0x000fea0003800000 */
[----:B------:R-:W-:Y:S01]  /*25c0*/  I2FP.F32.U32 R11, R13 ;  /* 0x0000000d000b7245 */ /* 0x000fe20000201000 */
[----:B------:R-:W-:Y:S03]  /*25d0*/  BSSY.RECONVERGENT B2, `(.L_x_64) ;  /* 0x000000d000027945 */ /* 0x000fe60003800200 */
[----:B------:R-:W0:Y:S08]  /*25e0*/  MUFU.RCP R8, R11 ;  /* 0x0000000b00087308 */ /* 0x000e300000001000 */
[----:B------:R-:W1:Y:S01]  /*25f0*/  FCHK P0, R14, R11 ;  /* 0x0000000b0e007302 */ /* 0x000e620000000000 */
[----:B0-----:R-:W-:-:S04]  /*2600*/  FFMA R9, -R11, R8, 1 ;  /* 0x3f8000000b097423 */ /* 0x001fc80000000108 */
[----:B------:R-:W-:-:S04]  /*2610*/  FFMA R9, R8, R9, R8 ;  /* 0x0000000908097223 */ /* 0x000fc80000000008 */
[----:B------:R-:W-:-:S04]  /*2620*/  FFMA R8, R14, R9, RZ ;  /* 0x000000090e087223 */ /* 0x000fc800000000ff */
[----:B------:R-:W-:-:S04]  /*2630*/  FFMA R10, -R11, R8, R14 ;  /* 0x000000080b0a7223 */ /* 0x000fc8000000010e */
[----:B------:R-:W-:Y:S01]  /*2640*/  FFMA R8, R9, R10, R8 ;  /* 0x0000000a09087223 */ /* 0x000fe20000000008 */
[----:B-1----:R-:W-:Y:S06]  /*2650*/  @!P0 BRA `(.L_x_65) ;  /* 0x0000000000108947 */ /* 0x002fec0003800000 */
[----:B------:R-:W-:Y:S02]  /*2660*/  MOV R10, R14 ;  /* 0x0000000e000a7202 */ /* 0x000fe40000000f00 */
[----:B------:R-:W-:-:S07]  /*2670*/  MOV R12, 0x2690 ;  /* 0x00002690000c7802 */ /* 0x000fce0000000f00 */
[----:B-----5:R-:W-:Y:S05]  /*2680*/  CALL.REL.NOINC `($__internal_1_$__cuda_sm3x_div_rn_noftz_f32_slowpath) ;  /* 0x0000003800947944 */ /* 0x020fea0003c00000 */
[----:B------:R-:W-:-:S07]  /*2690*/  IMAD.MOV.U32 R8, RZ, RZ, R15 ;  /* 0x000000ffff087224 */ /* 0x000fce00078e000f */
.L_x_65:
[----:B------:R-:W-:Y:S05]  /*26a0*/  BSYNC.RECONVERGENT B2 ;  /* 0x0000000000027941 */ /* 0x000fea0003800200 */
.L_x_64:
[----:B------:R-:W-:-:S07]  /*26b0*/  IMAD.MOV.U32 R14, RZ, RZ, R8 ;  /* 0x000000ffff0e7224 */ /* 0x000fce00078e0008 */
.L_x_63:
[----:B------:R-:W-:Y:S05]  /*26c0*/  BSYNC.RECONVERGENT B1 ;  /* 0x0000000000017941 */ /* 0x000fea0003800200 */
.L_x_62:
[----:B-----5:R-:W-:Y:S01]  /*26d0*/  FMUL R8, R4, R4 ;  /* 0x0000000404087220 */ /* 0x020fe20000400000 */
[----:B------:R-:W0:Y:S01]  /*26e0*/  LDCU UR5, c[0x0][0x3a4] ;  /* 0x00007480ff0577ac */ /* 0x000e220008000800 */
[----:B------:R-:W-:Y:S02]  /*26f0*/  BSSY.RECONVERGENT B1, `(.L_x_66) ;  /* 0x0000011000017945 */ /* 0x000fe40003800200 */
[----:B------:R-:W-:-:S04]  /*2700*/  FFMA R9, R3, R3, R8 ;  /* 0x0000000303097223 */ /* 0x000fc80000000008 */
[----:B------:R-:W-:-:S04]  /*2710*/  FFMA R9, R0, R0, R9 ;  /* 0x0000000000097223 */ /* 0x000fc80000000009 */
[----:B------:R1:W2:Y:S01]  /*2720*/  MUFU.RSQ R10, R9 ;  /* 0x00000009000a7308 */ /* 0x0002a20000001400 */
[----:B------:R-:W-:-:S04]  /*2730*/  IADD3 R8, PT, PT, R9, -0xd000000, RZ ;  /* 0xf300000009087810 */ /* 0x000fc80007ffe0ff */
[----:B------:R-:W-:Y:S02]  /*2740*/  ISETP.GT.U32.AND P0, PT, R8, 0x727fffff, PT ;  /* 0x727fffff0800780c */ /* 0x000fe40003f04070 */
[----:B0-----:R-:W-:-:S11]  /*2750*/  ISETP.LE.AND P2, PT, RZ, UR5, PT ;  /* 0x00000005ff007c0c */ /* 0x001fd6000bf43270 */
[----:B-12---:R-:W-:Y:S05]  /*2760*/  @!P0 BRA `(.L_x_67) ;  /* 0x0000000000148947 */ /* 0x006fea0003800000 */
[----:B------:R-:W-:Y:S01]  /*2770*/  IMAD.MOV.U32 R8, RZ, RZ, R9 ;  /* 0x000000ffff087224 */ /* 0x000fe200078e0009 */
[----:B------:R-:W-:-:S07]  /*2780*/  MOV R9, 0x27a0 ;  /* 0x000027a000097802 */ /* 0x000fce0000000f00 */
[----:B------:R-:W-:Y:S05]  /*2790*/  CALL.REL.NOINC `($__internal_0_$__cuda_sm20_sqrt_rn_f32_slowpath) ;  /* 0x0000003400f87944 */ /* 0x000fea0003c00000 */
[----:B------:R-:W-:Y:S01]  /*27a0*/  IMAD.MOV.U32 R8, RZ, RZ, R24 ;  /* 0x000000ffff087224 */ /* 0x000fe200078e0018 */
[----:B------:R-:W-:Y:S06]  /*27b0*/  BRA `(.L_x_68) ;  /* 0x0000000000107947 */ /* 0x000fec0003800000 */
.L_x_67:
[----:B------:R-:W-:Y:S01]  /*27c0*/  FMUL.FTZ R8, R9, R10 ;  /* 0x0000000a09087220 */ /* 0x000fe20000410000 */
[----:B------:R-:W-:-:S03]  /*27d0*/  FMUL.FTZ R10, R10, 0.5 ;  /* 0x3f0000000a0a7820 */ /* 0x000fc60000410000 */
[----:B------:R-:W-:-:S04]  /*27e0*/  FFMA R9, -R8, R8, R9 ;  /* 0x0000000808097223 */ /* 0x000fc80000000109 */
[----:B------:R-:W-:-:S07]  /*27f0*/  FFMA R8, R9, R10, R8 ;  /* 0x0000000a09087223 */ /* 0x000fce0000000008 */
.L_x_68:
[----:B------:R-:W-:Y:S05]  /*2800*/  BSYNC.RECONVERGENT B1 ;  /* 0x0000000000017941 */ /* 0x000fea0003800200 */
.L_x_66:
[----:B------:R-:W0:Y:S01]  /*2810*/  MUFU.RCP R9, R8 ;  /* 0x0000000800097308 */ /* 0x000e220000001000 */
[----:B------:R-:W-:Y:S07]  /*2820*/  BSSY.RECONVERGENT B1, `(.L_x_69) ;  /* 0x000000d000017945 */ /* 0x000fee0003800200 */
[----:B------:R-:W1:Y:S01]  /*2830*/  FCHK P0, R0, R8 ;  /* 0x0000000800007302 */ /* 0x000e620000000000 */
[----:B0-----:R-:W-:-:S04]  /*2840*/  FFMA R10, R9, -R8, 1 ;  /* 0x3f800000090a7423 */ /* 0x001fc80000000808 */
[----:B------:R-:W-:-:S04]  /*2850*/  FFMA R9, R9, R10, R9 ;  /* 0x0000000a09097223 */ /* 0x000fc80000000009 */
[----:B------:R-:W-:-:S04]  /*2860*/  FFMA R11, R0, R9, RZ ;  /* 0x00000009000b7223 */ /* 0x000fc800000000ff */
[----:B------:R-:W-:-:S04]  /*2870*/  FFMA R10, R11, -R8, R0 ;  /* 0x800000080b0a7223 */ /* 0x000fc80000000000 */
[----:B------:R-:W-:Y:S01]  /*2880*/  FFMA R9, R9, R10, R11 ;  /* 0x0000000a09097223 */ /* 0x000fe2000000000b */
[----:B-1----:R-:W-:Y:S06]  /*2890*/  @!P0 BRA `(.L_x_70) ;  /* 0x0000000000148947 */ /* 0x002fec0003800000 */
[----:B------:R-:W-:Y:S01]  /*28a0*/  MOV R10, R0 ;  /* 0x00000000000a7202 */ /* 0x000fe20000000f00 */
[----:B------:R-:W-:Y:S01]  /*28b0*/  IMAD.MOV.U32 R11, RZ, RZ, R8 ;  /* 0x000000ffff0b7224 */ /* 0x000fe200078e0008 */
[----:B------:R-:W-:-:S07]  /*28c0*/  MOV R12, 0x28e0 ;  /* 0x000028e0000c7802 */ /* 0x000fce0000000f00 */
[----:B------:R-:W-:Y:S05]  /*28d0*/  CALL.REL.NOINC `($__internal_1_$__cuda_sm3x_div_rn_noftz_f32_slowpath) ;  /* 0x0000003800007944 */ /* 0x000fea0003c00000 */
[----:B------:R-:W-:-:S07]  /*28e0*/  IMAD.MOV.U32 R9, RZ, RZ, R15 ;  /* 0x000000ffff097224 */ /* 0x000fce00078e000f */
.L_x_70:
[----:B------:R-:W-:Y:S05]  /*28f0*/  BSYNC.RECONVERGENT B1 ;  /* 0x0000000000017941 */ /* 0x000fea0003800200 */
.L_x_69:
[----:B------:R-:W-:Y:S01]  /*2900*/  HFMA2 R0, -RZ, RZ, 1.75, 0 ;  /* 0x3f000000ff007431 */ /* 0x000fe200000001ff */
[C---:B------:R-:W-:Y:S01]  /*2910*/  FSETP.NEU.AND P1, PT, |R9|.reuse, 1, PT ;  /* 0x3f8000000900780b */ /* 0x040fe20003f2d200 */
[----:B------:R-:W-:Y:S01]  /*2920*/  IMAD.MOV.U32 R12, RZ, RZ, 0x3d4dd2f7 ;  /* 0x3d4dd2f7ff0c7424 */ /* 0x000fe200078e00ff */
[C---:B------:R-:W-:Y:S01]  /*2930*/  FSETP.GT.AND P0, PT, |R9|.reuse, 0.56000000238418579102, PT ;  /* 0x3f0f5c290900780b */ /* 0x040fe20003f04200 */
[----:B------:R-:W-:Y:S01]  /*2940*/  IMAD.MOV.U32 R15, RZ, RZ, 0x3fd774eb ;  /* 0x3fd774ebff0f7424 */ /* 0x000fe200078e00ff */
[CC--:B------:R-:W-:Y:S01]  /*2950*/  FSETP.GT.AND P3, PT, |R4|.reuse, |R3|.reuse, PT ;  /* 0x400000030400720b */ /* 0x0c0fe20003f64200 */
[----:B------:R-:W-:Y:S03]  /*2960*/  BSSY.RECONVERGENT B1, `(.L_x_71) ;  /* 0x0000023000017945 */ /* 0x000fe60003800200 */
[----:B------:R-:W-:Y:S01]  /*2970*/  FSEL R13, |R4|, |R3|, P3 ;  /* 0x40000003040d7208 */ /* 0x000fe20001800200 */
[----:B------:R-:W-:-:S03]  /*2980*/  FFMA R0, |R9|, -R0, 0.5 ;  /* 0x3f00000009007423 */ /* 0x000fc60000000a00 */
[----:B------:R-:W-:Y:S08]  /*2990*/  MUFU.RCP R24, R13 ;  /* 0x0000000d00187308 */ /* 0x000ff00000001000 */
[----:B------:R-:W0:Y:S02]  /*29a0*/  MUFU.RSQ R11, R0 ;  /* 0x00000000000b7308 */ /* 0x000e240000001400 */
[----:B0-----:R-:W-:Y:S01]  /*29b0*/  FMUL R10, R0, R11 ;  /* 0x0000000b000a7220 */ /* 0x001fe20000400000 */
[----:B------:R-:W-:-:S04]  /*29c0*/  FMUL R11, R11, -0.5 ;  /* 0xbf0000000b0b7820 */ /* 0x000fc80000400000 */
[----:B------:R-:W-:-:S04]  /*29d0*/  FFMA R11, R10, R11, 0.5 ;  /* 0x3f0000000a0b7423 */ /* 0x000fc8000000000b */
[----:B------:R-:W-:-:S05]  /*29e0*/  FFMA R11, R10, R11, R10 ;  /* 0x0000000b0a0b7223 */ /* 0x000fca000000000a */
[----:B------:R-:W-:-:S04]  /*29f0*/  FSEL R10, R11, RZ, P1 ;  /* 0x000000ff0b0a7208 */ /* 0x000fc80000800000 */
[----:B------:R-:W-:-:S05]  /*2a00*/  FSEL R10, R10, |R9|, P0 ;  /* 0x400000090a0a7208 */ /* 0x000fca0000000000 */
[----:B------:R-:W-:-:S04]  /*2a10*/  FMUL R11, R10, R10 ;  /* 0x0000000a0a0b7220 */ /* 0x000fc80000400000 */
[----:B------:R-:W-:-:S04]  /*2a20*/  FFMA R0, R11, R12, 0.018773360177874565125 ;  /* 0x3c99ca970b007423 */ /* 0x000fc8000000000c */
[----:B------:R-:W-:-:S04]  /*2a30*/  FFMA R0, R11, R0, 0.046769052743911743164 ;  /* 0x3d3f90e80b007423 */ /* 0x000fc80000000000 */
[----:B------:R-:W-:-:S04]  /*2a40*/  FFMA R0, R11, R0, 0.074823014438152313232 ;  /* 0x3d993ccf0b007423 */ /* 0x000fc80000000000 */
[----:B------:R-:W-:-:S04]  /*2a50*/  FFMA R0, R11, R0, 0.16667181253433227539 ;  /* 0x3e2aac040b007423 */ /* 0x000fc80000000000 */
[----:B------:R-:W-:-:S04]  /*2a60*/  FMUL R11, R11, R0 ;  /* 0x000000000b0b7220 */ /* 0x000fc80000400000 */
[----:B------:R-:W-:Y:S01]  /*2a70*/  FFMA R12, R10, R11, R10 ;  /* 0x0000000b0a0c7223 */ /* 0x000fe2000000000a */
[----:B------:R-:W-:Y:S01]  /*2a80*/  FSEL R10, |R3|, |R4|, P3 ;  /* 0x40000004030a7208 */ /* 0x000fe20001800200 */
[----:B------:R-:W-:Y:S02]  /*2a90*/  FFMA R11, -R13, R24, 1 ;  /* 0x3f8000000d0b7423 */ /* 0x000fe40000000118 */
[----:B------:R-:W-:Y:S02]  /*2aa0*/  FMUL R0, R12, -2 ;  /* 0xc00000000c007820 */ /* 0x000fe40000400000 */
[----:B------:R-:W-:Y:S02]  /*2ab0*/  FFMA R11, R24, R11, R24 ;  /* 0x0000000b180b7223 */ /* 0x000fe40000000018 */
[----:B------:R-:W-:Y:S01]  /*2ac0*/  @P0 FFMA R12, R15, 0.93318945169448852539, R0 ;  /* 0x3f6ee5810f0c0823 */ /* 0x000fe20000000000 */
[----:B------:R-:W0:Y:S01]  /*2ad0*/  FCHK P0, R10, R13 ;  /* 0x0000000d0a007302 */ /* 0x000e220000000000 */
[----:B------:R-:W-:-:S03]  /*2ae0*/  FFMA R0, R10, R11, RZ ;  /* 0x0000000b0a007223 */ /* 0x000fc600000000ff */
[C---:B------:R-:W-:Y:S01]  /*2af0*/  FSETP.NAN.AND P1, PT, R12.reuse, R12, PT ;  /* 0x0000000c0c00720b */ /* 0x040fe20003f28000 */
[----:B------:R-:W-:Y:S01]  /*2b00*/  FFMA R15, -R13, R0, R10 ;  /* 0x000000000d0f7223 */ /* 0x000fe2000000010a */
[----:B------:R-:W-:-:S03]  /*2b10*/  LOP3.LUT R9, R12, 0x80000000, R9, 0xb8, !PT ;  /* 0x800000000c097812 */ /* 0x000fc600078eb809 */
[----:B------:R-:W-:Y:S01]  /*2b20*/  FFMA R0, R11, R15, R0 ;  /* 0x0000000f0b007223 */ /* 0x000fe20000000000 */
[----:B------:R-:W-:Y:S01]  /*2b30*/  FSEL R9, R9, R12, !P1 ;  /* 0x0000000c09097208 */ /* 0x000fe20004800000 */
[----:B0-----:R-:W-:Y:S06]  /*2b40*/  @!P0 BRA `(.L_x_72) ;  /* 0x0000000000108947 */ /* 0x001fec0003800000 */
[----:B------:R-:W-:Y:S02]  /*2b50*/  MOV R11, R13 ;  /* 0x0000000d000b7202 */ /* 0x000fe40000000f00 */
[----:B------:R-:W-:-:S07]  /*2b60*/  MOV R12, 0x2b80 ;  /* 0x00002b80000c7802 */ /* 0x000fce0000000f00 */
[----:B------:R-:W-:Y:S05]  /*2b70*/  CALL.REL.NOINC `($__internal_1_$__cuda_sm3x_div_rn_noftz_f32_slowpath) ;  /* 0x0000003400587944 */ /* 0x000fea0003c00000 */
[----:B------:R-:W-:-:S07]  /*2b80*/  IMAD.MOV.U32 R0, RZ, RZ, R15 ;  /* 0x000000ffff007224 */ /* 0x000fce00078e000f */
.L_x_72:
[----:B------:R-:W-:Y:S05]  /*2b90*/  BSYNC.RECONVERGENT B1 ;  /* 0x0000000000017941 */ /* 0x000fea0003800200 */
.L_x_71:
[----:B------:R-:W-:Y:S02]  /*2ba0*/  IMAD.MOV.U32 R11, RZ, RZ, 0x3b33710b ;  /* 0x3b33710bff0b7424 */ /* 0x000fe400078e00ff */
[----:B------:R-:W-:Y:S01]  /*2bb0*/  FMUL R10, R0, R0 ;  /* 0x00000000000a7220 */ /* 0x000fe20000400000 */
[----:B------:R-:W-:Y:S02]  /*2bc0*/  MOV R12, 0x3fd774eb ;  /* 0x3fd774eb000c7802 */ /* 0x000fe40000000f00 */
[C---:B------:R-:W-:Y:S01]  /*2bd0*/  ISETP.GE.AND P0, PT, R3.reuse, RZ, PT ;  /* 0x000000ff0300720c */ /* 0x040fe20003f06270 */
[C---:B------:R-:W-:Y:S01]  /*2be0*/  FFMA R11, R10.reuse, R11, -0.015681877732276916504 ;  /* 0xbc8077480a0b7423 */ /* 0x040fe2000000000b */
[C---:B------:R-:W-:Y:S01]  /*2bf0*/  FSETP.NEU.AND P4, PT, |R3|.reuse, |R4|, PT ;  /* 0x400000040300720b */ /* 0x040fe20003f8d200 */
[----:B------:R-:W-:Y:S01]  /*2c00*/  FADD R3, |R3|, |R4| ;  /* 0x4000000403037221 */ /* 0x000fe20000000200 */
[----:B------:R-:W-:Y:S01]  /*2c10*/  FSETP.NEU.AND P1, PT, R13, RZ, PT ;  /* 0x000000ff0d00720b */ /* 0x000fe20003f2d000 */
[----:B------:R-:W-:-:S04]  /*2c20*/  FFMA R11, R10, R11, 0.042200751602649688721 ;  /* 0x3d2cdab20a0b7423 */ /* 0x000fc8000000000b */
[----:B------:R-:W-:-:S04]  /*2c30*/  FFMA R11, R10, R11, -0.074792981147766113281 ;  /* 0xbd992d100a0b7423 */ /* 0x000fc8000000000b */
[----:B------:R-:W-:-:S04]  /*2c40*/  FFMA R11, R10, R11, 0.10640415549278259277 ;  /* 0x3dd9ea6c0a0b7423 */ /* 0x000fc8000000000b */
[----:B------:R-:W-:-:S04]  /*2c50*/  FFMA R11, R10, R11, -0.14207722246646881104 ;  /* 0xbe117cb10a0b7423 */ /* 0x000fc8000000000b */
[----:B------:R-:W-:-:S04]  /*2c60*/  FFMA R11, R10, R11, 0.19993925094604492188 ;  /* 0x3e4cbce00a0b7423 */ /* 0x000fc8000000000b */
[----:B------:R-:W-:-:S04]  /*2c70*/  FFMA R11, R10, R11, -0.33333197236061096191 ;  /* 0xbeaaaa7d0a0b7423 */ /* 0x000fc8000000000b */
[----:B------:R-:W-:Y:S01]  /*2c80*/  FMUL R11, R10, R11 ;  /* 0x0000000b0a0b7220 */ /* 0x000fe20000400000 */
[----:B------:R-:W-:-:S03]  /*2c90*/  IMAD.MOV.U32 R10, RZ, RZ, 0x3f6ee581 ;  /* 0x3f6ee581ff0a7424 */ /* 0x000fc600078e00ff */
[----:B------:R-:W-:Y:S02]  /*2ca0*/  FFMA R11, R11, R0, R0 ;  /* 0x000000000b0b7223 */ /* 0x000fe40000000000 */
[----:B------:R-:W-:Y:S02]  /*2cb0*/  FSEL R10, R10, 1.8663789033889770508, P3 ;  /* 0x3feee5810a0a7808 */ /* 0x000fe40001800000 */
[----:B------:R-:W-:-:S05]  /*2cc0*/  FFMA R0, R12, 0.93318945169448852539, -R11 ;  /* 0x3f6ee5810c007823 */ /* 0x000fca000000080b */
[-C--:B------:R-:W-:Y:S01]  /*2cd0*/  FSEL R15, R0, R11.reuse, P3 ;  /* 0x0000000b000f7208 */ /* 0x080fe20001800000 */
[----:B------:R-:W-:Y:S01]  /*2ce0*/  IMAD.MOV.U32 R0, RZ, RZ, 0x4016cbe4 ;  /* 0x4016cbe4ff007424 */ /* 0x000fe200078e00ff */
[----:B------:R-:W-:-:S05]  /*2cf0*/  FSEL R11, R11, -R11, P3 ;  /* 0x8000000b0b0b7208 */ /* 0x000fca0001800000 */
[----:B------:R-:W-:Y:S01]  /*2d00*/  @!P0 FFMA R15, R10, 1.6832555532455444336, R11 ;  /* 0x3fd774eb0a0f8823 */ /* 0x000fe2000000000b */
[----:B------:R-:W-:Y:S02]  /*2d10*/  @!P4 FSEL R15, R0, 0.78539818525314331055, !P0 ;  /* 0x3f490fdb000fc808 */ /* 0x000fe40004000000 */
[----:B------:R-:W-:Y:S02]  /*2d20*/  @!P1 FSEL R15, RZ, 3.1415927410125732422, P0 ;  /* 0x40490fdbff0f9808 */ /* 0x000fe40000000000 */
[----:B------:R-:W-:Y:S02]  /*2d30*/  FSETP.NAN.AND P0, PT, R3, R3, PT ;  /* 0x000000030300720b */ /* 0x000fe40003f08000 */
[----:B------:R-:W-:Y:S02]  /*2d40*/  LOP3.LUT R4, R15, 0x80000000, R4, 0xb8, !PT ;  /* 0x800000000f047812 */ /* 0x000fe400078eb804 */
[----:B------:R-:W-:Y:S02]  /*2d50*/  MOV R0, 0xffffffff ;  /* 0xffffffff00007802 */ /* 0x000fe40000000f00 */
[----:B------:R-:W-:Y:S01]  /*2d60*/  FSEL R3, R3, R4, P0 ;  /* 0x0000000403037208 */ /* 0x000fe20000000000 */
[----:B------:R-:W-:Y:S06]  /*2d70*/  @!P2 BRA `(.L_x_73) ;  /* 0x0000000c0000a947 */ /* 0x000fec0003800000 */
[----:B------:R-:W0:Y:S01]  /*2d80*/  LDCU UR5, c[0x0][0x3a4] ;  /* 0x00007480ff0577ac */ /* 0x000e220008000800 */
[----:B------:R-:W-:Y:S02]  /*2d90*/  HFMA2 R4, -RZ, RZ, 0, 0 ;  /* 0x00000000ff047431 */ /* 0x000fe400000001ff */
[----:B------:R-:W-:Y:S02]  /*2da0*/  IMAD.MOV.U32 R0, RZ, RZ, -0x1 ;  /* 0xffffffffff007424 */ /* 0x000fe400078e00ff */
[----:B------:R-:W-:Y:S01]  /*2db0*/  IMAD.MOV.U32 R12, RZ, RZ, 0x7f7fffff ;  /* 0x7f7fffffff0c7424 */ /* 0x000fe200078e00ff */
[----:B0-----:R-:W-:-:S09]  /*2dc0*/  UISETP.GE.U32.AND UP0, UPT, UR5, 0xf, UPT ;  /* 0x0000000f0500788c */ /* 0x001fd2000bf06070 */
[----:B------:R-:W-:Y:S05]  /*2dd0*/  BRA.U !UP0, `(.L_x_74) ;  /* 0x0000000508647547 */ /* 0x000fea000b800000 */
[----:B------:R-:W0:Y:S01]  /*2de0*/  LDC.64 R10, c[0x0][0x3b0] ;  /* 0x0000ec00ff0a7b82 */ /* 0x000e220000000a00 */
[----:B------:R-:W-:Y:S01]  /*2df0*/  IMAD.MOV.U32 R0, RZ, RZ, -0x1 ;  /* 0xffffffffff007424 */ /* 0x000fe200078e00ff */
[----:B------:R-:W-:Y:S01]  /*2e00*/  MOV R13, RZ ;  /* 0x000000ff000d7202 */ /* 0x000fe20000000f00 */
[----:B------:R-:W-:-:S07]  /*2e10*/  IMAD.MOV.U32 R12, RZ, RZ, 0x7f7fffff ;  /* 0x7f7fffffff0c7424 */ /* 0x000fce00078e00ff */
.L_x_75:
[----:B0-----:R-:W-:-:S05]  /*2e20*/  IMAD.WIDE.U32 R24, R13, 0x4, R10 ;  /* 0x000000040d187825 */ /* 0x001fca00078e000a */
[----:B------:R-:W2:Y:S04]  /*2e30*/  LDG.E R26, desc[UR16][R24.64] ;  /* 0x00000010181a7981 */ /* 0x000ea8000c1e1900 */
[----:B------:R-:W3:Y:S04]  /*2e40*/  LDG.E R28, desc[UR16][R24.64+0x4] ;  /* 0x00000410181c7981 */ /* 0x000ee8000c1e1900 */
[----:B------:R-:W4:Y:S01]  /*2e50*/  LDG.E R4, desc[UR16][R24.64+0x8] ;  /* 0x0000081018047981 */ /* 0x000f22000c1e1900 */
[----:B--2---:R-:W-:-:S03]  /*2e60*/  FADD R15, -R9, R26 ;  /* 0x0000001a090f7221 */ /* 0x004fc60000000100 */
[----:B------:R-:W2:Y:S02]  /*2e70*/  LDG.E R26, desc[UR16][R24.64+0xc] ;  /* 0x00000c10181a7981 */ /* 0x000ea4000c1e1900 */
[----:B------:R-:W-:-:S04]  /*2e80*/  FSETP.GEU.AND P3, PT, |R15|, R12, PT ;  /* 0x0000000c0f00720b */ /* 0x000fc80003f6e200 */
[----:B------:R-:W-:Y:S02]  /*2e90*/  FSEL R15, |R15|, R12, !P3 ;  /* 0x0000000c0f0f7208 */ /* 0x000fe40005800200 */
[----:B------:R-:W5:Y:S01]  /*2ea0*/  LDG.E R12, desc[UR16][R24.64+0x10] ;  /* 0x00001010180c7981 */ /* 0x000f62000c1e1900 */
[----:B---3--:R-:W-:-:S05]  /*2eb0*/  FADD R28, -R9, R28 ;  /* 0x0000001c091c7221 */ /* 0x008fca0000000100 */
[----:B------:R-:W-:Y:S01]  /*2ec0*/  FSETP.GEU.AND P4, PT, |R28|, R15, PT ;  /* 0x0000000f1c00720b */ /* 0x000fe20003f8e200 */
[----:B----4-:R-:W-:-:S03]  /*2ed0*/  FADD R4, -R9, R4 ;  /* 0x0000000409047221 */ /* 0x010fc60000000100 */
[----:B------:R-:W-:Y:S02]  /*2ee0*/  FSEL R15, |R28|, R15, !P4 ;  /* 0x0000000f1c0f7208 */ /* 0x000fe40006000200 */
[----:B------:R-:W3:Y:S02]  /*2ef0*/  LDG.E R28, desc[UR16][R24.64+0x14] ;  /* 0x00001410181c7981 */ /* 0x000ee4000c1e1900 */
[----:B------:R-:W-:-:S04]  /*2f00*/  FSETP.GEU.AND P5, PT, |R4|, R15, PT ;  /* 0x0000000f0400720b */ /* 0x000fc80003fae200 */
[----:B------:R-:W-:Y:S02]  /*2f10*/  FSEL R15, |R4|, R15, !P5 ;  /* 0x0000000f040f7208 */ /* 0x000fe40006800200 */
[----:B------:R-:W4:Y:S01]  /*2f20*/  LDG.E R4, desc[UR16][R24.64+0x18] ;  /* 0x0000181018047981 */ /* 0x000f22000c1e1900 */
[----:B--2---:R-:W-:-:S05]  /*2f30*/  FADD R26, -R9, R26 ;  /* 0x0000001a091a7221 */ /* 0x004fca0000000100 */
[----:B------:R-:W-:-:S04]  /*2f40*/  FSETP.GEU.AND P6, PT, |R26|, R15, PT ;  /* 0x0000000f1a00720b */ /* 0x000fc80003fce200 */
[----:B------:R-:W-:Y:S01]  /*2f50*/  FSEL R15, |R26|, R15, !P6 ;  /* 0x0000000f1a0f7208 */ /* 0x000fe20007000200 */
[----:B-----5:R-:W-:Y:S02]  /*2f60*/  FADD R26, -R9, R12 ;  /* 0x0000000c091a7221 */ /* 0x020fe40000000100 */
[----:B------:R-:W2:Y:S03]  /*2f70*/  LDG.E R12, desc[UR16][R24.64+0x1c] ;  /* 0x00001c10180c7981 */ /* 0x000ea6000c1e1900 */
        /* <DEDUP_REMOVED lines=11> */
[C---:B------:R-:W-:Y:S01]  /*3030*/  SEL R0, R13.reuse, R0, !P3 ;  /* 0x000000000d007207 */ /* 0x040fe20005800000 */
[C---:B------:R-:W-:Y:S02]  /*3040*/  @!P4 VIADD R0, R13.reuse, 0x1 ;  /* 0x000000010d00c836 */ /* 0x040fe40000000000 */
[C---:B------:R-:W-:Y:S01]  /*3050*/  @!P5 VIADD R0, R13.reuse, 0x2 ;  /* 0x000000020d00d836 */ /* 0x040fe20000000000 */
[----:B------:R-:W-:Y:S01]  /*3060*/  @!P6 IADD3 R0, PT, PT, R13, 0x3, RZ ;  /* 0x000000030d00e810 */ /* 0x000fe20007ffe0ff */
        /* <DEDUP_REMOVED lines=9> */
[----:B------:R-:W-:-:S04]  /*3100*/  FSETP.GEU.AND P5, PT, |R28|, R15, PT ;  /* 0x0000000f1c00720b */ /* 0x000fc80003fae200 */
[----:B------:R-:W-:Y:S01]  /*3110*/  FSEL R15, |R28|, R15, !P5 ;  /* 0x0000000f1c0f7208 */ /* 0x000fe20006800200 */
[----:B----4-:R-:W-:Y:S02]  /*3120*/  FADD R28, -R9, R4 ;  /* 0x00000004091c7221 */ /* 0x010fe40000000100 */
[----:B------:R-:W3:Y:S03]  /*3130*/  LDG.E R4, desc[UR16][R24.64+0x34] ;  /* 0x0000341018047981 */ /* 0x000ee6000c1e1900 */
[----:B------:R-:W-:-:S04]  /*3140*/  FSETP.GEU.AND P6, PT, |R28|, R15, PT ;  /* 0x0000000f1c00720b */ /* 0x000fc80003fce200 */
[----:B------:R-:W-:Y:S02]  /*3150*/  FSEL R23, |R28|, R15, !P6 ;  /* 0x0000000f1c177208 */ /* 0x000fe40007000200 */
[----:B------:R-:W4:Y:S04]  /*3160*/  LDG.E R28, desc[UR16][R24.64+0x38] ;  /* 0x00003810181c7981 */ /* 0x000f28000c1e1900 */
[----:B------:R-:W4:Y:S01]  /*3170*/  LDG.E R15, desc[UR16][R24.64+0x3c] ;  /* 0x00003c10180f7981 */ /* 0x000f22000c1e1900 */
[C---:B------:R-:W-:Y:S02]  /*3180*/  @!P0 VIADD R0, R13.reuse, 0x4 ;  /* 0x000000040d008836 */ /* 0x040fe40000000000 */
[C---:B------:R-:W-:Y:S01]  /*3190*/  @!P1 VIADD R0, R13.reuse, 0x5 ;  /* 0x000000050d009836 */ /* 0x040fe20000000000 */
[C---:B------:R-:W-:Y:S01]  /*31a0*/  @!P2 IADD3 R0, PT, PT, R13.reuse, 0x6, RZ ;  /* 0x000000060d00a810 */ /* 0x040fe20007ffe0ff */
[----:B------:R-:W-:-:S02]  /*31b0*/  @!P3 VIADD R0, R13, 0x7 ;  /* 0x000000070d00b836 */ /* 0x000fc40000000000 */
[C---:B------:R-:W-:Y:S01]  /*31c0*/  @!P4 VIADD R0, R13.reuse, 0x8 ;  /* 0x000000080d00c836 */ /* 0x040fe20000000000 */
[C---:B------:R-:W-:Y:S01]  /*31d0*/  @!P5 IADD3 R0, PT, PT, R13.reuse, 0x9, RZ ;  /* 0x000000090d00d810 */ /* 0x040fe20007ffe0ff */
[----:B------:R-:W-:Y:S02]  /*31e0*/  @!P6 VIADD R0, R13, 0xa ;  /* 0x0000000a0d00e836 */ /* 0x000fe40000000000 */
[----:B-----5:R-:W-:-:S05]  /*31f0*/  FADD R12, -R9, R12 ;  /* 0x0000000c090c7221 */ /* 0x020fca0000000100 */
[----:B------:R-:W-:-:S04]  /*3200*/  FSETP.GEU.AND P0, PT, |R12|, R23, PT ;  /* 0x000000170c00720b */ /* 0x000fc80003f0e200 */
[----:B------:R-:W-:Y:S01]  /*3210*/  FSEL R12, |R12|, R23, !P0 ;  /* 0x000000170c0c7208 */ /* 0x000fe20004000200 */
[----:B--2---:R-:W-:-:S05]  /*3220*/  FADD R23, -R9, R26 ;  /* 0x0000001a09177221 */ /* 0x004fca0000000100 */
[----:B------:R-:W-:Y:S01]  /*3230*/  FSETP.GEU.AND P1, PT, |R23|, R12, PT ;  /* 0x0000000c1700720b */ /* 0x000fe20003f2e200 */
[----:B---3--:R-:W-:-:S03]  /*3240*/  FADD R27, -R9, R4 ;  /* 0x00000004091b7221 */ /* 0x008fc60000000100 */
[----:B------:R-:W-:-:S04]  /*3250*/  FSEL R12, |R23|, R12, !P1 ;  /* 0x0000000c170c7208 */ /* 0x000fc80004800200 */
[----:B------:R-:W-:Y:S01]  /*3260*/  FSETP.GEU.AND P2, PT, |R27|, R12, PT ;  /* 0x0000000c1b00720b */ /* 0x000fe20003f4e200 */
[----:B----4-:R-:W-:-:S03]  /*3270*/  FADD R23, -R9, R28 ;  /* 0x0000001c09177221 */ /* 0x010fc60000000100 */
[----:B------:R-:W-:Y:S01]  /*3280*/  FSEL R12, |R27|, R12, !P2 ;  /* 0x0000000c1b0c7208 */ /* 0x000fe20005000200 */
[----:B------:R-:W-:-:S03]  /*3290*/  FADD R15, -R9, R15 ;  /* 0x0000000f090f7221 */ /* 0x000fc60000000100 */
[----:B------:R-:W-:Y:S01]  /*32a0*/  FSETP.GEU.AND P3, PT, |R23|, R12, PT ;  /* 0x0000000c1700720b */ /* 0x000fe20003f6e200 */
[----:B------:R-:W-:-:S03]  /*32b0*/  @!P0 VIADD R0, R13, 0xb ;  /* 0x0000000b0d008836 */ /* 0x000fc60000000000 */
[----:B------:R-:W-:-:S04]  /*32c0*/  FSEL R12, |R23|, R12, !P3 ;  /* 0x0000000c170c7208 */ /* 0x000fc80005800200 */
[----:B------:R-:W-:Y:S02]  /*32d0*/  FSETP.GEU.AND P0, PT, |R15|, R12, PT ;  /* 0x0000000c0f00720b */ /* 0x000fe40003f0e200 */
[C---:B------:R-:W-:Y:S01]  /*32e0*/  @!P1 IADD3 R0, PT, PT, R13.reuse, 0xc, RZ ;  /* 0x0000000c0d009810 */ /* 0x040fe20007ffe0ff */
[C---:B------:R-:W-:Y:S02]  /*32f0*/  @!P2 VIADD R0, R13.reuse, 0xd ;  /* 0x0000000d0d00a836 */ /* 0x040fe40000000000 */
[----:B------:R-:W-:-:S08]  /*3300*/  @!P3 VIADD R0, R13, 0xe ;  /* 0x0000000e0d00b836 */ /* 0x000fd00000000000 */
[C---:B------:R-:W-:Y:S01]  /*3310*/  @!P0 IADD3 R0, PT, PT, R13.reuse, 0xf, RZ ;  /* 0x0000000f0d008810 */ /* 0x040fe20007ffe0ff */
[----:B------:R-:W-:-:S05]  /*3320*/  VIADD R13, R13, 0x10 ;  /* 0x000000100d0d7836 */ /* 0x000fca0000000000 */
[----:B------:R-:W-:Y:S02]  /*3330*/  ISETP.NE.AND P1, PT, R13, R17, PT ;  /* 0x000000110d00720c */ /* 0x000fe40003f25270 */
[----:B------:R-:W-:-:S11]  /*3340*/  FSEL R12, |R15|, R12, !P0 ;  /* 0x0000000c0f0c7208 */ /* 0x000fd60004000200 */
[----:B------:R-:W-:Y:S05]  /*3350*/  @P1 BRA `(.L_x_75) ;  /* 0xfffffff800b01947 */ /* 0x000fea000383ffff */
[----:B------:R-:W-:-:S07]  /*3360*/  IMAD.MOV.U32 R4, RZ, RZ, R17 ;  /* 0x000000ffff047224 */ /* 0x000fce00078e0011 */
.L_x_74:
[----:B------:R-:W-:-:S13]  /*3370*/  ISETP.NE.AND P0, PT, R21, RZ, PT ;  /* 0x000000ff1500720c */ /* 0x000fda0003f05270 */
[----:B------:R-:W-:Y:S05]  /*3380*/  @!P0 BRA `(.L_x_73) ;  /* 0x00000004007c8947 */ /* 0x000fea0003800000 */
[----:B------:R-:W-:Y:S02]  /*3390*/  IADD3 R10, PT, PT, R21, -0x1, RZ ;  /* 0xffffffff150a7810 */ /* 0x000fe40007ffe0ff */
[----:B------:R-:W-:Y:S02]  /*33a0*/  ISETP.NE.AND P0, PT, R20, RZ, PT ;  /* 0x000000ff1400720c */ /* 0x000fe40003f05270 */
[----:B------:R-:W-:-:S13]  /*33b0*/  ISETP.GE.U32.AND P1, PT, R10, 0x7, PT ;  /* 0x000000070a00780c */ /* 0x000fda0003f26070 */
[----:B------:R-:W-:Y:S05]  /*33c0*/  @!P1 BRA `(.L_x_76) ;  /* 0x0000000000ac9947 */ /* 0x000fea0003800000 */
[----:B------:R-:W0:Y:S02]  /*33d0*/  LDC.64 R10, c[0x0][0x3b0] ;  /* 0x0000ec00ff0a7b82 */ /* 0x000e240000000a00 */
[----:B0-----:R-:W-:-:S05]  /*33e0*/  IMAD.WIDE.U32 R10, R4, 0x4, R10 ;  /* 0x00000004040a7825 */ /* 0x001fca00078e000a */
[----:B------:R-:W2:Y:S04]  /*33f0*/  LDG.E R15, desc[UR16][R10.64] ;  /* 0x000000100a0f7981 */ /* 0x000ea8000c1e1900 */
[----:B------:R-:W3:Y:S04]  /*3400*/  LDG.E R24, desc[UR16][R10.64+0x4] ;  /* 0x000004100a187981 */ /* 0x000ee8000c1e1900 */
[----:B------:R-:W4:Y:S04]  /*3410*/  LDG.E R28, desc[UR16][R10.64+0x8] ;  /* 0x000008100a1c7981 */ /* 0x000f28000c1e1900 */
[----:B------:R-:W5:Y:S04]  /*3420*/  LDG.E R13, desc[UR16][R10.64+0xc] ;  /* 0x00000c100a0d7981 */ /* 0x000f68000c1e1900 */
[----:B------:R-:W4:Y:S01]  /*3430*/  LDG.E R26, desc[UR16][R10.64+0x10] ;  /* 0x000010100a1a7981 */ /* 0x000f22000c1e1900 */
[----:B--2---:R-:W-:-:S03]  /*3440*/  FADD R23, -R9, R15 ;  /* 0x0000000f09177221 */ /* 0x004fc60000000100 */
[----:B------:R-:W2:Y:S02]  /*3450*/  LDG.E R15, desc[UR16][R10.64+0x14] ;  /* 0x000014100a0f7981 */ /* 0x000ea4000c1e1900 */
[----:B------:R-:W-:-:S04]  /*3460*/  FSETP.GEU.AND P5, PT, |R23|, R12, PT ;  /* 0x0000000c1700720b */ /* 0x000fc80003fae200 */
[----:B------:R-:W-:Y:S02]  /*3470*/  FSEL R25, |R23|, R12, !P5 ;  /* 0x0000000c17197208 */ /* 0x000fe40006800200 */
[----:B------:R-:W2:Y:S04]  /*3480*/  LDG.E R12, desc[UR16][R10.64+0x18] ;  /* 0x000018100a0c7981 */ /* 0x000ea8000c1e1900 */
[----:B------:R2:W2:Y:S01]  /*3490*/  LDG.E R23, desc[UR16][R10.64+0x1c] ;  /* 0x00001c100a177981 */ /* 0x0004a2000c1e1900 */
[C---:B---3--:R-:W-:Y:S01]  /*34a0*/  FADD R24, -R9.reuse, R24 ;  /* 0x0000001809187221 */ /* 0x048fe20000000100 */
[C---:B-----5:R-:W-:Y:S01]  /*34b0*/  FADD R13, -R9.reuse, R13 ;  /* 0x0000000d090d7221 */ /* 0x060fe20000000100 */
[----:B----4-:R-:W-:Y:S01]  /*34c0*/  FADD R26, -R9, R26 ;  /* 0x0000001a091a7221 */ /* 0x010fe20000000100 */
[----:B------:R-:W-:-:S02]  /*34d0*/  SEL R0, R4, R0, !P5 ;  /* 0x0000000004007207 */ /* 0x000fc40006800000 */
[----:B------:R-:W-:-:S04]  /*34e0*/  FSETP.GEU.AND P6, PT, |R24|, R25, PT ;  /* 0x000000191800720b */ /* 0x000fc80003fce200 */
[----:B------:R-:W-:Y:S01]  /*34f0*/  FSEL R24, |R24|, R25, !P6 ;  /* 0x0000001918187208 */ /* 0x000fe20007000200 */
[----:B------:R-:W-:-:S05]  /*3500*/  FADD R25, -R9, R28 ;  /* 0x0000001c09197221 */ /* 0x000fca0000000100 */
[----:B------:R-:W-:-:S03]  /*3510*/  FSETP.GEU.AND P4, PT, |R25|, R24, PT ;  /* 0x000000181900720b */ /* 0x000fc60003f8e200 */
[----:B------:R-:W-:Y:S01]  /*3520*/  @!P6 VIADD R0, R4, 0x1 ;  /* 0x000000010400e836 */ /* 0x000fe20000000000 */
[----:B------:R-:W-:-:S04]  /*3530*/  FSEL R24, |R25|, R24, !P4 ;  /* 0x0000001819187208 */ /* 0x000fc80006000200 */
[----:B------:R-:W-:-:S04]  /*3540*/  FSETP.GEU.AND P3, PT, |R13|, R24, PT ;  /* 0x000000180d00720b */ /* 0x000fc80003f6e200 */
[----:B------:R-:W-:Y:S01]  /*3550*/  FSEL R13, |R13|, R24, !P3 ;  /* 0x000000180d0d7208 */ /* 0x000fe20005800200 */
[----:B------:R-:W-:-:S03]  /*3560*/  @!P4 VIADD R0, R4, 0x2 ;  /* 0x000000020400c836 */ /* 0x000fc60000000000 */
[----:B------:R-:W-:-:S04]  /*3570*/  FSETP.GEU.AND P1, PT, |R26|, R13, PT ;  /* 0x0000000d1a00720b */ /* 0x000fc80003f2e200 */
[----:B------:R-:W-:Y:S02]  /*3580*/  FSEL R13, |R26|, R13, !P1 ;  /* 0x0000000d1a0d7208 */ /* 0x000fe40004800200 */
[----:B------:R-:W-:-:S07]  /*3590*/  @!P3 IADD3 R0, PT, PT, R4, 0x3, RZ ;  /* 0x000000030400b810 */ /* 0x000fce0007ffe0ff */
[----:B------:R-:W-:Y:S02]  /*35a0*/  @!P1 VIADD R0, R4, 0x4 ;  /* 0x0000000404009836 */ /* 0x000fe40000000000 */
[----:B--2---:R-:W-:-:S05]  /*35b0*/  FADD R10, -R9, R15 ;  /* 0x0000000f090a7221 */ /* 0x004fca0000000100 */
[----:B------:R-:W-:Y:S01]  /*35c0*/  FSETP.GEU.AND P2, PT, |R10|, R13, PT ;  /* 0x0000000d0a00720b */ /* 0x000fe20003f4e200 */
[----:B------:R-:W-:-:S03]  /*35d0*/  FADD R11, -R9, R12 ;  /* 0x0000000c090b7221 */ /* 0x000fc60000000100 */
[----:B------:R-:W-:Y:S01]  /*35e0*/  FSEL R10, |R10|, R13, !P2 ;  /* 0x0000000d0a0a7208 */ /* 0x000fe20005000200 */
[----:B------:R-:W-:-:S03]  /*35f0*/  FADD R23, -R9, R23 ;  /* 0x0000001709177221 */ /* 0x000fc60000000100 */
[----:B------:R-:W-:-:S04]  /*3600*/  FSETP.GEU.AND P5, PT, |R11|, R10, PT ;  /* 0x0000000a0b00720b */ /* 0x000fc80003fae200 */
[----:B------:R-:W-:Y:S01]  /*3610*/  FSEL R10, |R11|, R10, !P5 ;  /* 0x0000000a0b0a7208 */ /* 0x000fe20006800200 */
[----:B------:R-:W-:-:S03]  /*3620*/  @!P2 VIADD R0, R4, 0x5 ;  /* 0x000000050400a836 */ /* 0x000fc60000000000 */
[----:B------:R-:W-:-:S04]  /*3630*/  FSETP.GEU.AND P3, PT, |R23|, R10, PT ;  /* 0x0000000a1700720b */ /* 0x000fc80003f6e200 */
[----:B------:R-:W-:Y:S02]  /*3640*/  FSEL R12, |R23|, R10, !P3 ;  /* 0x0000000a170c7208 */ /* 0x000fe40005800200 */
[----:B------:R-:W-:-:S07]  /*3650*/  @!P5 IADD3 R0, PT, PT, R4, 0x6, RZ ;  /* 0x000000060400d810 */ /* 0x000fce0007ffe0ff */
[C---:B------:R-:W-:Y:S02]  /*3660*/  @!P3 VIADD R0, R4.reuse, 0x7 ;  /* 0x000000070400b836 */ /* 0x040fe40000000000 */
[----:B------:R-:W-:-:S07]  /*3670*/  VIADD R4, R4, 0x8 ;  /* 0x0000000804047836 */ /* 0x000fce0000000000 */
.L_x_76:
        /* <DEDUP_REMOVED lines=10> */
[----:B------:R-:W5:Y:S01]  /*3720*/  LDG.E R23, desc[UR16][R10.64+0xc] ;  /* 0x00000c100a177981 */ /* 0x000f62000c1e1900 */
[C---:B--2---:R-:W-:Y:S01]  /*3730*/  FADD R13, -R9.reuse, R24 ;  /* 0x00000018090d7221 */ /* 0x044fe20000000100 */
[----:B---3--:R-:W-:-:S04]  /*3740*/  FADD R15, -R9, R26 ;  /* 0x0000001a090f7221 */ /* 0x008fc80000000100 */
[----:B------:R-:W-:-:S04]  /*3750*/  FSETP.GEU.AND P0, PT, |R13|, R12, PT ;  /* 0x0000000c0d00720b */ /* 0x000fc80003f0e200 */
[----:B------:R-:W-:Y:S01]  /*3760*/  FSEL R12, |R13|, R12, !P0 ;  /* 0x0000000c0d0c7208 */ /* 0x000fe20004000200 */
[C---:B----4-:R-:W-:Y:S01]  /*3770*/  FADD R13, -R9.reuse, R28 ;  /* 0x0000001c090d7221 */ /* 0x050fe20000000100 */
[----:B------:R-:W-:Y:S01]  /*3780*/  SEL R0, R4, R0, !P0 ;  /* 0x0000000004007207 */ /* 0x000fe20004000000 */
[----:B-----5:R-:W-:Y:S01]  /*3790*/  FADD R23, -R9, R23 ;  /* 0x0000001709177221 */ /* 0x020fe20000000100 */
[----:B------:R-:W-:-:S04]  /*37a0*/  FSETP.GEU.AND P2, PT, |R15|, R12, PT ;  /* 0x0000000c0f00720b */ /* 0x000fc80003f4e200 */
[----:B------:R-:W-:-:S04]  /*37b0*/  FSEL R12, |R15|, R12, !P2 ;  /* 0x0000000c0f0c7208 */ /* 0x000fc80005000200 */
[----:B------:R-:W-:-:S04]  /*37c0*/  FSETP.GEU.AND P3, PT, |R13|, R12, PT ;  /* 0x0000000c0d00720b */ /* 0x000fc80003f6e200 */
[----:B------:R-:W-:Y:S01]  /*37d0*/  FSEL R12, |R13|, R12, !P3 ;  /* 0x0000000c0d0c7208 */ /* 0x000fe20005800200 */
[----:B------:R-:W-:-:S03]  /*37e0*/  @!P2 VIADD R0, R4, 0x1 ;  /* 0x000000010400a836 */ /* 0x000fc60000000000 */
[----:B------:R-:W-:-:S04]  /*37f0*/  FSETP.GEU.AND P4, PT, |R23|, R12, PT ;  /* 0x0000000c1700720b */ /* 0x000fc80003f8e200 */
[----:B------:R-:W-:Y:S01]  /*3800*/  FSEL R12, |R23|, R12, !P4 ;  /* 0x0000000c170c7208 */ /* 0x000fe20006000200 */
[----:B------:R-:W-:-:S08]  /*3810*/  @!P3 VIADD R0, R4, 0x2 ;  /* 0x000000020400b836 */ /* 0x000fd00000000000 */
[C---:B------:R-:W-:Y:S01]  /*3820*/  @!P4 IADD3 R0, PT, PT, R4.reuse, 0x3, RZ ;  /* 0x000000030400c810 */ /* 0x040fe20007ffe0ff */
[----:B------:R-:W-:-:S07]  /*3830*/  VIADD R4, R4, 0x4 ;  /* 0x0000000404047836 */ /* 0x000fce0000000000 */
.L_x_77:
[----:B------:R-:W-:Y:S05]  /*3840*/  @!P1 BRA `(.L_x_73) ;  /* 0x00000000004c9947 */ /* 0x000fea0003800000 */
[----:B------:R-:W0:Y:S02]  /*3850*/  LDC.64 R10, c[0x0][0x3b0] ;  /* 0x0000ec00ff0a7b82 */ /* 0x000e240000000a00 */
[----:B0-----:R-:W-:-:S05]  /*3860*/  IMAD.WIDE.U32 R10, R4, 0x4, R10 ;  /* 0x00000004040a7825 */ /* 0x001fca00078e000a */
[----:B------:R-:W2:Y:S01]  /*3870*/  LDG.E R24, desc[UR16][R10.64] ;  /* 0x000000100a187981 */ /* 0x000ea2000c1e1900 */
[----:B------:R-:W-:Y:S01]  /*3880*/  ISETP.NE.AND P1, PT, R16, 0x1, PT ;  /* 0x000000011000780c */ /* 0x000fe20003f25270 */
[----:B--2---:R-:W-:-:S05]  /*3890*/  FADD R13, -R9, R24 ;  /* 0x00000018090d7221 */ /* 0x004fca0000000100 */
[----:B------:R-:W-:-:S04]  /*38a0*/  FSETP.GEU.AND P0, PT, |R13|, R12, PT ;  /* 0x0000000c0d00720b */ /* 0x000fc80003f0e200 */
[----:B------:R-:W-:Y:S02]  /*38b0*/  FSEL R13, |R13|, R12, !P0 ;  /* 0x0000000c0d0d7208 */ /* 0x000fe40004000200 */
[----:B------:R-:W-:Y:S01]  /*38c0*/  SEL R0, R4, R0, !P0 ;  /* 0x0000000004007207 */ /* 0x000fe20004000000 */
[----:B------:R-:W-:Y:S06]  /*38d0*/  @!P1 BRA `(.L_x_73) ;  /* 0x0000000000289947 */ /* 0x000fec0003800000 */
[----:B------:R-:W-:Y:S01]  /*38e0*/  ISETP.NE.AND P1, PT, R16, 0x2, PT ;  /* 0x000000021000780c */ /* 0x000fe20003f25270 */
[----:B------:R-:W2:-:S12]  /*38f0*/  LDG.E R12, desc[UR16][R10.64+0x4] ;  /* 0x000004100a0c7981 */ /* 0x000e98000c1e1900 */
[----:B------:R-:W3:Y:S01]  /*3900*/  @P1 LDG.E R24, desc[UR16][R10.64+0x8] ;  /* 0x000008100a181981 */ /* 0x000ee2000c1e1900 */
[----:B--2---:R-:W-:-:S05]  /*3910*/  FADD R12, -R9, R12 ;  /* 0x0000000c090c7221 */ /* 0x004fca0000000100 */
[----:B------:R-:W-:-:S04]  /*3920*/  FSETP.GEU.AND P0, PT, |R12|, R13, PT ;  /* 0x0000000d0c00720b */ /* 0x000fc80003f0e200 */
[----:B------:R-:W-:Y:S01]  /*3930*/  FSEL R13, |R12|, R13, !P0 ;  /* 0x0000000d0c0d7208 */ /* 0x000fe20004000200 */
[----:B---3--:R-:W-:-:S05]  /*3940*/  @P1 FADD R24, -R9, R24 ;  /* 0x0000001809181221 */ /* 0x008fca0000000100 */
[----:B------:R-:W-:-:S03]  /*3950*/  FSETP.GEU.OR P2, PT, |R24|, R13, !P1 ;  /* 0x0000000d1800720b */ /* 0x000fc60004f4e600 */
[----:B------:R-:W-:-:S10]  /*3960*/  @!P0 VIADD R0, R4, 0x1 ;  /* 0x0000000104008836 */ /* 0x000fd40000000000 */
[----:B------:R-:W-:-:S07]  /*3970*/  @!P2 IADD3 R0, PT, PT, R4, 0x2, RZ ;  /* 0x000000020400a810 */ /* 0x000fce0007ffe0ff */
.L_x_73:
[----:B------:R-:W0:Y:S01]  /*3980*/  LDC.64 R10, c[0x0][0x3b0] ;  /* 0x0000ec00ff0a7b82 */ /* 0x000e220000000a00 */
[----:B------:R-:W1:Y:S01]  /*3990*/  LDCU UR5, c[0x0][0x3a8] ;  /* 0x00007500ff0577ac */ /* 0x000e620008000800 */
[----:B0-----:R-:W-:-:S05]  /*39a0*/  IMAD.WIDE R10, R0, 0x4, R10 ;  /* 0x00000004000a7825 */ /* 0x001fca00078e020a */
[----:B------:R0:W5:Y:S01]  /*39b0*/  LDG.E R4, desc[UR16][R10.64] ;  /* 0x000000100a047981 */ /* 0x000162000c1e1900 */
[----:B-1----:R-:W-:Y:S01]  /*39c0*/  UISETP.GE.AND UP0, UPT, UR5, URZ, UPT ;  /* 0x000000ff0500728c */ /* 0x002fe2000bf06270 */
[----:B------:R-:W-:-:S08]  /*39d0*/  IMAD.MOV.U32 R13, RZ, RZ, -0x1 ;  /* 0xffffffffff0d7424 */ /* 0x000fd000078e00ff */
[----:B0-----:R-:W-:Y:S05]  /*39e0*/  BRA.U !UP0, `(.L_x_78) ;  /* 0x0000000908fc7547 */ /* 0x001fea000b800000 */
[----:B------:R-:W-:Y:S01]  /*39f0*/  UISETP.GE.U32.AND UP0, UPT, UR5, 0xf, UPT ;  /* 0x0000000f0500788c */ /* 0x000fe2000bf06070 */
[----:B------:R-:W-:Y:S01]  /*3a00*/  IMAD.MOV.U32 R12, RZ, RZ, 0x7f7fffff ;  /* 0x7f7fffffff0c7424 */ /* 0x000fe200078e00ff */
[----:B------:R-:W-:Y:S01]  /*3a10*/  MOV R13, 0xffffffff ;  /* 0xffffffff000d7802 */ /* 0x000fe20000000f00 */
[----:B------:R-:W-:-:S06]  /*3a20*/  IMAD.MOV.U32 R9, RZ, RZ, RZ ;  /* 0x000000ffff097224 */ /* 0x000fcc00078e00ff */
[----:B------:R-:W-:Y:S05]  /*3a30*/  BRA.U !UP0, `(.L_x_79) ;  /* 0x0000000508647547 */ /* 0x000fea000b800000 */
[----:B------:R-:W-:Y:S01]  /*3a40*/  IMAD.MOV.U32 R12, RZ, RZ, 0x7f7fffff ;  /* 0x7f7fffffff0c7424 */ /* 0x000fe200078e00ff */
[----:B------:R-:W-:Y:S01]  /*3a50*/  MOV R13, 0xffffffff ;  /* 0xffffffff000d7802 */ /* 0x000fe20000000f00 */
[----:B------:R-:W-:-:S07]  /*3a60*/  IMAD.MOV.U32 R24, RZ, RZ, RZ ;  /* 0x000000ffff187224 */ /* 0x000fce00078e00ff */
.L_x_80:
[----:B------:R-:W0:Y:S02]  /*3a70*/  LDC.64 R10, c[0x0][0x3b8] ;  /* 0x0000ee00ff0a7b82 */ /* 0x000e240000000a00 */
[----:B0-----:R-:W-:-:S05]  /*3a80*/  IMAD.WIDE.U32 R10, R24, 0x4, R10 ;  /* 0x00000004180a7825 */ /* 0x001fca00078e000a */
[----:B------:R-:W2:Y:S04]  /*3a90*/  LDG.E R15, desc[UR16][R10.64] ;  /* 0x000000100a0f7981 */ /* 0x000ea8000c1e1900 */
[----:B------:R-:W3:Y:S04]  /*3aa0*/  LDG.E R23, desc[UR16][R10.64+0x4] ;  /* 0x000004100a177981 */ /* 0x000ee8000c1e1900 */
[----:B------:R-:W4:Y:S04]  /*3ab0*/  LDG.E R9, desc[UR16][R10.64+0x8] ;  /* 0x000008100a097981 */ /* 0x000f28000c1e1900 */
[----:B------:R-:W4:Y:S04]  /*3ac0*/  LDG.E R28, desc[UR16][R10.64+0xc] ;  /* 0x00000c100a1c7981 */ /* 0x000f28000c1e1900 */
[----:B------:R-:W4:Y:S01]  /*3ad0*/  LDG.E R26, desc[UR16][R10.64+0x10] ;  /* 0x000010100a1a7981 */ /* 0x000f22000c1e1900 */
[C---:B--2---:R-:W-:Y:S01]  /*3ae0*/  FADD R15, -R3.reuse, R15 ;  /* 0x0000000f030f7221 */ /* 0x044fe20000000100 */
[----:B---3--:R-:W-:-:S04]  /*3af0*/  FADD R23, -R3, R23 ;  /* 0x0000001703177221 */ /* 0x008fc80000000100 */
[----:B------:R-:W-:-:S04]  /*3b00*/  FSETP.GEU.AND P3, PT, |R15|, R12, PT ;  /* 0x0000000c0f00720b */ /* 0x000fc80003f6e200 */
[----:B------:R-:W-:Y:S02]  /*3b10*/  FSEL R15, |R15|, R12, !P3 ;  /* 0x0000000c0f0f7208 */ /* 0x000fe40005800200 */
[----:B------:R-:W2:Y:S02]  /*3b20*/  LDG.E R12, desc[UR16][R10.64+0x14] ;  /* 0x000014100a0c7981 */ /* 0x000ea4000c1e1900 */
[----:B------:R-:W-:-:S04]  /*3b30*/  FSETP.GEU.AND P4, PT, |R23|, R15, PT ;  /* 0x0000000f1700720b */ /* 0x000fc80003f8e200 */
[----:B------:R-:W-:Y:S01]  /*3b40*/  FSEL R15, |R23|, R15, !P4 ;  /* 0x0000000f170f7208 */ /* 0x000fe20006000200 */
[----:B----4-:R-:W-:Y:S02]  /*3b50*/  FADD R23, -R3, R9 ;  /* 0x0000000903177221 */ /* 0x010fe40000000100 */
[----:B------:R-:W3:Y:S03]  /*3b60*/  LDG.E R9, desc[UR16][R10.64+0x18] ;  /* 0x000018100a097981 */ /* 0x000ee6000c1e1900 */
[----:B------:R-:W-:-:S04]  /*3b70*/  FSETP.GEU.AND P5, PT, |R23|, R15, PT ;  /* 0x0000000f1700720b */ /* 0x000fc80003fae200 */
[----:B------:R-:W-:Y:S02]  /*3b80*/  FSEL R23, |R23|, R15, !P5 ;  /* 0x0000000f17177208 */ /* 0x000fe40006800200 */
[----:B------:R-:W4:Y:S01]  /*3b90*/  LDG.E R15, desc[UR16][R10.64+0x1c] ;  /* 0x00001c100a0f7981 */ /* 0x000f22000c1e1900 */
[----:B------:R-:W-:-:S05]  /*3ba0*/  FADD R28, -R3, R28 ;  /* 0x0000001c031c7221 */ /* 0x000fca0000000100 */
[----:B------:R-:W-:Y:S01]  /*3bb0*/  FSETP.GEU.AND P6, PT, |R28|, R23, PT ;  /* 0x000000171c00720b */ /* 0x000fe20003fce200 */
[----:B------:R-:W-:-:S03]  /*3bc0*/  FADD R26, -R3, R26 ;  /* 0x0000001a031a7221 */ /* 0x000fc60000000100 */
[----:B------:R-:W-:Y:S02]  /*3bd0*/  FSEL R23, |R28|, R23, !P6 ;  /* 0x000000171c177208 */ /* 0x000fe40007000200 */
[----:B------:R-:W4:Y:S02]  /*3be0*/  LDG.E R28, desc[UR16][R10.64+0x20] ;  /* 0x000020100a1c7981 */ /* 0x000f24000c1e1900 */
[----:B------:R-:W-:-:S04]  /*3bf0*/  FSETP.GEU.AND P0, PT, |R26|, R23, PT ;  /* 0x000000171a00720b */ /* 0x000fc80003f0e200 */
[----:B------:R-:W-:Y:S02]  /*3c00*/  FSEL R23, |R26|, R23, !P0 ;  /* 0x000000171a177208 */ /* 0x000fe40004000200 */
[----:B------:R-:W4:Y:S01]  /*3c10*/  LDG.E R26, desc[UR16][R10.64+0x24] ;  /* 0x000024100a1a7981 */ /* 0x000f22000c1e1900 */
[C---:B------:R-:W-:Y:S01]  /*3c20*/  SEL R13, R24.reuse, R13, !P3 ;  /* 0x0000000d180d7207 */ /* 0x040fe20005800000 */
[C---:B------:R-:W-:Y:S01]  /*3c30*/  @!P4 VIADD R13, R24.reuse, 0x1 ;  /* 0x00000001180dc836 */ /* 0x040fe20000000000 */
[----:B------:R-:W-:Y:S01]  /*3c40*/  @!P5 IADD3 R13, PT, PT, R24, 0x2, RZ ;  /* 0x00000002180dd810 */ /* 0x000fe20007ffe0ff */
[----:B--2---:R-:W-:-:S05]  /*3c50*/  FADD R12, -R3, R12 ;  /* 0x0000000c030c7221 */ /* 0x004fca0000000100 */
[----:B------:R-:W-:Y:S01]  /*3c60*/  FSETP.GEU.AND P1, PT, |R12|, R23, PT ;  /* 0x000000170c00720b */ /* 0x000fe20003f2e200 */
[----:B---3--:R-:W-:-:S03]  /*3c70*/  FADD R9, -R3, R9 ;  /* 0x0000000903097221 */ /* 0x008fc60000000100 */
[----:B------:R-:W-:-:S04]  /*3c80*/  FSEL R12, |R12|, R23, !P1 ;  /* 0x000000170c0c7208 */ /* 0x000fc80004800200 */
[----:B------:R-:W-:Y:S01]  /*3c90*/  FSETP.GEU.AND P2, PT, |R9|, R12, PT ;  /* 0x0000000c0900720b */ /* 0x000fe20003f4e200 */
[----:B----4-:R-:W-:-:S03]  /*3ca0*/  FADD R15, -R3, R15 ;  /* 0x0000000f030f7221 */ /* 0x010fc60000000100 */
[----:B------:R-:W-:Y:S02]  /*3cb0*/  FSEL R9, |R9|, R12, !P2 ;  /* 0x0000000c09097208 */ /* 0x000fe40005000200 */
[----:B------:R-:W2:Y:S02]  /*3cc0*/  LDG.E R12, desc[UR16][R10.64+0x28] ;  /* 0x000028100a0c7981 */ /* 0x000ea4000c1e1900 */
[----:B------:R-:W-:-:S04]  /*3cd0*/  FSETP.GEU.AND P3, PT, |R15|, R9, PT ;  /* 0x000000090f00720b */ /* 0x000fc80003f6e200 */
[----:B------:R-:W-:Y:S02]  /*3ce0*/  FSEL R15, |R15|, R9, !P3 ;  /* 0x000000090f0f7208 */ /* 0x000fe40005800200 */
[----:B------:R-:W3:Y:S01]  /*3cf0*/  LDG.E R9, desc[UR16][R10.64+0x2c] ;  /* 0x00002c100a097981 */ /* 0x000ee2000c1e1900 */
[----:B------:R-:W-:-:S03]  /*3d00*/  FADD R23, -R3, R28 ;  /* 0x0000001c03177221 */ /* 0x000fc60000000100 */
[----:B------:R-:W4:Y:S02]  /*3d10*/  LDG.E R28, desc[UR16][R10.64+0x30] ;  /* 0x000030100a1c7981 */ /* 0x000f24000c1e1900 */
[----:B------:R-:W-:-:S04]  /*3d20*/  FSETP.GEU.AND P4, PT, |R23|, R15, PT ;  /* 0x0000000f1700720b */ /* 0x000fc80003f8e200 */
[----:B------:R-:W-:Y:S01]  /*3d30*/  FSEL R15, |R23|, R15, !P4 ;  /* 0x0000000f170f7208 */ /* 0x000fe20006000200 */
[----:B------:R-:W-:Y:S02]  /*3d40*/  FADD R23, -R3, R26 ;  /* 0x0000001a03177221 */ /* 0x000fe40000000100 */
[----:B------:R-:W4:Y:S03]  /*3d50*/  LDG.E R26, desc[UR16][R10.64+0x34] ;  /* 0x000034100a1a7981 */ /* 0x000f26000c1e1900 */
[----:B------:R-:W-:-:S04]  /*3d60*/  FSETP.GEU.AND P5, PT, |R23|, R15, PT ;  /* 0x0000000f1700720b */ /* 0x000fc80003fae200 */
[----:B------:R-:W-:Y:S02]  /*3d70*/  FSEL R25, |R23|, R15, !P5 ;  /* 0x0000000f17197208 */ /* 0x000fe40006800200 */
[----:B------:R-:W4:Y:S04]  /*3d80*/  LDG.E R15, desc[UR16][R10.64+0x38] ;  /* 0x000038100a0f7981 */ /* 0x000f28000c1e1900 */
[----:B------:R0:W4:Y:S01]  /*3d90*/  LDG.E R23, desc[UR16][R10.64+0x3c] ;  /* 0x00003c100a177981 */ /* 0x000122000c1e1900 */
[C---:B------:R-:W-:Y:S02]  /*3da0*/  @!P6 VIADD R13, R24.reuse, 0x3 ;  /* 0x00000003180de836 */ /* 0x040fe40000000000 */
[C---:B------:R-:W-:Y:S01]  /*3db0*/  @!P0 VIADD R13, R24.reuse, 0x4 ;  /* 0x00000004180d8836 */ /* 0x040fe20000000000 */
[C---:B------:R-:W-:Y:S01]  /*3dc0*/  @!P1 IADD3 R13, PT, PT, R24.reuse, 0x5, RZ ;  /* 0x00000005180d9810 */ /* 0x040fe20007ffe0ff */
[----:B------:R-:W-:-:S02]  /*3dd0*/  @!P2 VIADD R13, R24, 0x6 ;  /* 0x00000006180da836 */ /* 0x000fc40000000000 */
[C---:B------:R-:W-:Y:S01]  /*3de0*/  @!P3 VIADD R13, R24.reuse, 0x7 ;  /* 0x00000007180db836 */ /* 0x040fe20000000000 */
[C---:B------:R-:W-:Y:S01]  /*3df0*/  @!P4 IADD3 R13, PT, PT, R24.reuse, 0x8, RZ ;  /* 0x00000008180dc810 */ /* 0x040fe20007ffe0ff */
[----:B------:R-:W-:Y:S02]  /*3e00*/  @!P5 VIADD R13, R24, 0x9 ;  /* 0x00000009180dd836 */ /* 0x000fe40000000000 */
[----:B--2---:R-:W-:-:S05]  /*3e10*/  FADD R12, -R3, R12 ;  /* 0x0000000c030c7221 */ /* 0x004fca0000000100 */
[----:B------:R-:W-:Y:S01]  /*3e20*/  FSETP.GEU.AND P6, PT, |R12|, R25, PT ;  /* 0x000000190c00720b */ /* 0x000fe20003fce200 */
[----:B---3--:R-:W-:-:S03]  /*3e30*/  FADD R9, -R3, R9 ;  /* 0x0000000903097221 */ /* 0x008fc60000000100 */
[----:B------:R-:W-:-:S04]  /*3e40*/  FSEL R12, |R12|, R25, !P6 ;  /* 0x000000190c0c7208 */ /* 0x000fc80007000200 */
[----:B------:R-:W-:Y:S01]  /*3e50*/  FSETP.GEU.AND P0, PT, |R9|, R12, PT ;  /* 0x0000000c0900720b */ /* 0x000fe20003f0e200 */
[----:B----4-:R-:W-:-:S03]  /*3e60*/  FADD R28, -R3, R28 ;  /* 0x0000001c031c7221 */ /* 0x010fc60000000100 */
[----:B------:R-:W-:-:S04]  /*3e70*/  FSEL R9, |R9|, R12, !P0 ;  /* 0x0000000c09097208 */ /* 0x000fc80004000200 */
[----:B------:R-:W-:Y:S01]  /*3e80*/  FSETP.GEU.AND P1, PT, |R28|, R9, PT ;  /* 0x000000091c00720b */ /* 0x000fe20003f2e200 */
[----:B------:R-:W-:-:S03]  /*3e90*/  FADD R26, -R3, R26 ;  /* 0x0000001a031a7221 */ /* 0x000fc60000000100 */
[----:B------:R-:W-:-:S04]  /*3ea0*/  FSEL R9, |R28|, R9, !P1 ;  /* 0x000000091c097208 */ /* 0x000fc80004800200 */
[----:B------:R-:W-:Y:S01]  /*3eb0*/  FSETP.GEU.AND P2, PT, |R26|, R9, PT ;  /* 0x000000091a00720b */ /* 0x000fe20003f4e200 */
[----:B0-----:R-:W-:-:S03]  /*3ec0*/  FADD R10, -R3, R15 ;  /* 0x0000000f030a7221 */ /* 0x001fc60000000100 */
[----:B------:R-:W-:Y:S01]  /*3ed0*/  FSEL R9, |R26|, R9, !P2 ;  /* 0x000000091a097208 */ /* 0x000fe20005000200 */
[----:B------:R-:W-:-:S03]  /*3ee0*/  FADD R12, -R3, R23 ;  /* 0x00000017030c7221 */ /* 0x000fc60000000100 */
[----:B------:R-:W-:Y:S01]  /*3ef0*/  FSETP.GEU.AND P3, PT, |R10|, R9, PT ;  /* 0x000000090a00720b */ /* 0x000fe20003f6e200 */
[----:B------:R-:W-:-:S03]  /*3f00*/  @!P6 VIADD R13, R24, 0xa ;  /* 0x0000000a180de836 */ /* 0x000fc60000000000 */
[----:B------:R-:W-:Y:S02]  /*3f10*/  FSEL R9, |R10|, R9, !P3 ;  /* 0x000000090a097208 */ /* 0x000fe40005800200 */
[----:B------:R-:W-:Y:S02]  /*3f20*/  @!P0 IADD3 R13, PT, PT, R24, 0xb, RZ ;  /* 0x0000000b180d8810 */ /* 0x000fe40007ffe0ff */
[----:B------:R-:W-:Y:S01]  /*3f30*/  FSETP.GEU.AND P0, PT, |R12|, R9, PT ;  /* 0x000000090c00720b */ /* 0x000fe20003f0e200 */
[C---:B------:R-:W-:Y:S02]  /*3f40*/  @!P1 VIADD R13, R24.reuse, 0xc ;  /* 0x0000000c180d9836 */ /* 0x040fe40000000000 */
[C---:B------:R-:W-:Y:S02]  /*3f50*/  @!P2 VIADD R13, R24.reuse, 0xd ;  /* 0x0000000d180da836 */ /* 0x040fe40000000000 */
[----:B------:R-:W-:-:S08]  /*3f60*/  @!P3 IADD3 R13, PT, PT, R24, 0xe, RZ ;  /* 0x0000000e180db810 */ /* 0x000fd00007ffe0ff */
[C---:B------:R-:W-:Y:S02]  /*3f70*/  @!P0 VIADD R13, R24.reuse, 0xf ;  /* 0x0000000f180d8836 */ /* 0x040fe40000000000 */
[----:B------:R-:W-:-:S05]  /*3f80*/  VIADD R24, R24, 0x10 ;  /* 0x0000001018187836 */ /* 0x000fca0000000000 */
[----:B------:R-:W-:Y:S02]  /*3f90*/  ISETP.NE.AND P1, PT, R24, R7, PT ;  /* 0x000000071800720c */ /* 0x000fe40003f25270 */
[----:B------:R-:W-:-:S11]  /*3fa0*/  FSEL R12, |R12|, R9, !P0 ;  /* 0x000000090c0c7208 */ /* 0x000fd60004000200 */
[----:B------:R-:W-:Y:S05]  /*3fb0*/  @P1 BRA `(.L_x_80) ;  /* 0xfffffff800ac1947 */ /* 0x000fea000383ffff */
[----:B------:R-:W-:-:S07]  /*3fc0*/  MOV R9, R7 ;  /* 0x0000000700097202 */ /* 0x000fce0000000f00 */
.L_x_79:
[----:B------:R-:W-:-:S13]  /*3fd0*/  ISETP.NE.AND P0, PT, R19, RZ, PT ;  /* 0x000000ff1300720c */ /* 0x000fda0003f05270 */
[----:B------:R-:W-:Y:S05]  /*3fe0*/  @!P0 BRA `(.L_x_78) ;  /* 0x00000004007c8947 */ /* 0x000fea0003800000 */
[----:B------:R-:W-:Y:S01]  /*3ff0*/  VIADD R10, R19, 0xffffffff ;  /* 0xffffffff130a7836 */ /* 0x000fe20000000000 */
[----:B------:R-:W-:-:S04]  /*4000*/  ISETP.NE.AND P0, PT, R18, RZ, PT ;  /* 0x000000ff1200720c */ /* 0x000fc80003f05270 */
[----:B------:R-:W-:-:S13]  /*4010*/  ISETP.GE.U32.AND P1, PT, R10, 0x7, PT ;  /* 0x000000070a00780c */ /* 0x000fda0003f26070 */
[----:B------:R-:W-:Y:S05]  /*4020*/  @!P1 BRA `(.L_x_81) ;  /* 0x0000000000ac9947 */ /* 0x000fea0003800000 */
[----:B------:R-:W0:Y:S02]  /*4030*/  LDC.64 R10, c[0x0][0x3b8] ;  /* 0x0000ee00ff0a7b82 */ /* 0x000e240000000a00 */
[----:B0-----:R-:W-:-:S05]  /*4040*/  IMAD.WIDE.U32 R10, R9, 0x4, R10 ;  /* 0x00000004090a7825 */ /* 0x001fca00078e000a */
[----:B------:R-:W2:Y:S04]  /*4050*/  LDG.E R28, desc[UR16][R10.64] ;  /* 0x000000100a1c7981 */ /* 0x000ea8000c1e1900 */
[----:B------:R-:W3:Y:S04]  /*4060*/  LDG.E R23, desc[UR16][R10.64+0x4] ;  /* 0x000004100a177981 */ /* 0x000ee8000c1e1900 */
[----:B------:R-:W4:Y:S04]  /*4070*/  LDG.E R24, desc[UR16][R10.64+0x8] ;  /* 0x000008100a187981 */ /* 0x000f28000c1e1900 */
[----:B------:R-:W4:Y:S01]  /*4080*/  LDG.E R26, desc[UR16][R10.64+0xc] ;  /* 0x00000c100a1a7981 */ /* 0x000f22000c1e1900 */
[----:B--2---:R-:W-:-:S03]  /*4090*/  FADD R15, -R3, R28 ;  /* 0x0000001c030f7221 */ /* 0x004fc60000000100 */
[----:B------:R-:W2:Y:S02]  /*40a0*/  LDG.E R28, desc[UR16][R10.64+0x10] ;  /* 0x000010100a1c7981 */ /* 0x000ea4000c1e1900 */
[----:B------:R-:W-:Y:S01]  /*40b0*/  FSETP.GEU.AND P5, PT, |R15|, R12, PT ;  /* 0x0000000c0f00720b */ /* 0x000fe20003fae200 */
[----:B---3--:R-:W-:-:S03]  /*40c0*/  FADD R23, -R3, R23 ;  /* 0x0000001703177221 */ /* 0x008fc60000000100 */
[----:B------:R-:W-:Y:S02]  /*40d0*/  FSEL R15, |R15|, R12, !P5 ;  /* 0x0000000c0f0f7208 */ /* 0x000fe40006800200 */
[----:B------:R-:W3:Y:S02]  /*40e0*/  LDG.E R12, desc[UR16][R10.64+0x14] ;  /* 0x000014100a0c7981 */ /* 0x000ee4000c1e1900 */
[----:B------:R-:W-:-:S04]  /*40f0*/  FSETP.GEU.AND P6, PT, |R23|, R15, PT ;  /* 0x0000000f1700720b */ /* 0x000fc80003fce200 */
[----:B------:R-:W-:Y:S02]  /*4100*/  FSEL R25, |R23|, R15, !P6 ;  /* 0x0000000f17197208 */ /* 0x000fe40007000200 */
[----:B------:R-:W3:Y:S04]  /*4110*/  LDG.E R15, desc[UR16][R10.64+0x18] ;  /* 0x000018100a0f7981 */ /* 0x000ee8000c1e1900 */
[----:B------:R-:W3:Y:S01]  /*4120*/  LDG.E R23, desc[UR16][R10.64+0x1c] ;  /* 0x00001c100a177981 */ /* 0x000ee2000c1e1900 */
[----:B----4-:R-:W-:-:S05]  /*4130*/  FADD R24, -R3, R24 ;  /* 0x0000001803187221 */ /* 0x010fca0000000100 */
[----:B------:R-:W-:-:S04]  /*4140*/  FSETP.GEU.AND P4, PT, |R24|, R25, PT ;  /* 0x000000191800720b */ /* 0x000fc80003f8e200 */
[----:B------:R-:W-:Y:S01]  /*4150*/  FSEL R24, |R24|, R25, !P4 ;  /* 0x0000001918187208 */ /* 0x000fe20006000200 */
[----:B------:R-:W-:-:S05]  /*4160*/  FADD R25, -R3, R26 ;  /* 0x0000001a03197221 */ /* 0x000fca0000000100 */
[----:B------:R-:W-:-:S04]  /*4170*/  FSETP.GEU.AND P3, PT, |R25|, R24, PT ;  /* 0x000000181900720b */ /* 0x000fc80003f6e200 */
[----:B------:R-:W-:Y:S02]  /*4180*/  FSEL R24, |R25|, R24, !P3 ;  /* 0x0000001819187208 */ /* 0x000fe40005800200 */
[C---:B------:R-:W-:Y:S01]  /*4190*/  SEL R13, R9.reuse, R13, !P5 ;  /* 0x0000000d090d7207 */ /* 0x040fe20006800000 */
[C---:B------:R-:W-:Y:S01]  /*41a0*/  @!P6 VIADD R13, R9.reuse, 0x1 ;  /* 0x00000001090de836 */ /* 0x040fe20000000000 */
[----:B------:R-:W-:-:S05]  /*41b0*/  @!P4 IADD3 R13, PT, PT, R9, 0x2, RZ ;  /* 0x00000002090dc810 */ /* 0x000fca0007ffe0ff */
[----:B------:R-:W-:Y:S02]  /*41c0*/  @!P3 VIADD R13, R9, 0x3 ;  /* 0x00000003090db836 */ /* 0x000fe40000000000 */
[----:B--2---:R-:W-:-:S05]  /*41d0*/  FADD R27, -R3, R28 ;  /* 0x0000001c031b7221 */ /* 0x004fca0000000100 */
[----:B------:R-:W-:Y:S01]  /*41e0*/  FSETP.GEU.AND P1, PT, |R27|, R24, PT ;  /* 0x000000181b00720b */ /* 0x000fe20003f2e200 */
[----:B---3--:R-:W-:-:S03]  /*41f0*/  FADD R25, -R3, R12 ;  /* 0x0000000c03197221 */ /* 0x008fc60000000100 */
[----:B------:R-:W-:-:S04]  /*4200*/  FSEL R24, |R27|, R24, !P1 ;  /* 0x000000181b187208 */ /* 0x000fc80004800200 */
[----:B------:R-:W-:Y:S01]  /*4210*/  FSETP.GEU.AND P2, PT, |R25|, R24, PT ;  /* 0x000000181900720b */ /* 0x000fe20003f4e200 */
[----:B------:R-:W-:-:S03]  /*4220*/  FADD R15, -R3, R15 ;  /* 0x0000000f030f7221 */ /* 0x000fc60000000100 */
[----:B------:R-:W-:-:S04]  /*4230*/  FSEL R24, |R25|, R24, !P2 ;  /* 0x0000001819187208 */ /* 0x000fc80005000200 */
[----:B------:R-:W-:Y:S01]  /*4240*/  FSETP.GEU.AND P5, PT, |R15|, R24, PT ;  /* 0x000000180f00720b */ /* 0x000fe20003fae200 */
[----:B------:R-:W-:-:S03]  /*4250*/  FADD R23, -R3, R23 ;  /* 0x0000001703177221 */ /* 0x000fc60000000100 */
[----:B------:R-:W-:-:S04]  /*4260*/  FSEL R12, |R15|, R24, !P5 ;  /* 0x000000180f0c7208 */ /* 0x000fc80006800200 */
[----:B------:R-:W-:Y:S01]  /*4270*/  FSETP.GEU.AND P3, PT, |R23|, R12, PT ;  /* 0x0000000c1700720b */ /* 0x000fe20003f6e200 */
[C---:B------:R-:W-:Y:S01]  /*4280*/  @!P1 VIADD R13, R9.reuse, 0x4 ;  /* 0x00000004090d9836 */ /* 0x040fe20000000000 */
[----:B------:R-:W-:-:S03]  /*4290*/  @!P2 IADD3 R13, PT, PT, R9, 0x5, RZ ;  /* 0x00000005090da810 */ /* 0x000fc60007ffe0ff */
[----:B------:R-:W-:Y:S01]  /*42a0*/  @!P5 VIADD R13, R9, 0x6 ;  /* 0x00000006090dd836 */ /* 0x000fe20000000000 */
[----:B------:R-:W-:-:S07]  /*42b0*/  FSEL R12, |R23|, R12, !P3 ;  /* 0x0000000c170c7208 */ /* 0x000fce0005800200 */
[C---:B------:R-:W-:Y:S01]  /*42c0*/  @!P3 VIADD R13, R9.reuse, 0x7 ;  /* 0x00000007090db836 */ /* 0x040fe20000000000 */
[----:B------:R-:W-:-:S07]  /*42d0*/  IADD3 R9, PT, PT, R9, 0x8, RZ ;  /* 0x0000000809097810 */ /* 0x000fce0007ffe0ff */
.L_x_81:
        /* <DEDUP_REMOVED lines=11> */
[C---:B--2---:R-:W-:Y:S01]  /*4390*/  FADD R15, -R3.reuse, R24 ;  /* 0x00000018030f7221 */ /* 0x044fe20000000100 */
[----:B---3--:R-:W-:-:S04]  /*43a0*/  FADD R23, -R3, R26 ;  /* 0x0000001a03177221 */ /* 0x008fc80000000100 */
[----:B------:R-:W-:-:S04]  /*43b0*/  FSETP.GEU.AND P0, PT, |R15|, R12, PT ;  /* 0x0000000c0f00720b */ /* 0x000fc80003f0e200 */
[----:B------:R-:W-:Y:S01]  /*43c0*/  FSEL R12, |R15|, R12, !P0 ;  /* 0x0000000c0f0c7208 */ /* 0x000fe20004000200 */
[----:B----4-:R-:W-:Y:S01]  /*43d0*/  FADD R15, -R3, R28 ;  /* 0x0000001c030f7221 */ /* 0x010fe20000000100 */
[----:B------:R-:W-:Y:S01]  /*43e0*/  SEL R13, R9, R13, !P0 ;  /* 0x0000000d090d7207 */ /* 0x000fe20004000000 */
[----:B------:R-:W-:Y:S01]  /*43f0*/  FADD R25, -R3, R25 ;  /* 0x0000001903197221 */ /* 0x000fe20000000100 */
[----:B------:R-:W-:-:S04]  /*4400*/  FSETP.GEU.AND P2, PT, |R23|, R12, PT ;  /* 0x0000000c1700720b */ /* 0x000fc80003f4e200 */
[----:B------:R-:W-:-:S04]  /*4410*/  FSEL R12, |R23|, R12, !P2 ;  /* 0x0000000c170c7208 */ /* 0x000fc80005000200 */
        /* <DEDUP_REMOVED lines=8> */
.L_x_82:
        /* <DEDUP_REMOVED lines=18> */
[----:B------:R-:W-:-:S10]  /*45c0*/  @!P0 IADD3 R13, PT, PT, R9, 0x1, RZ ;  /* 0x00000001090d8810 */ /* 0x000fd40007ffe0ff */
[----:B------:R-:W-:-:S07]  /*45d0*/  @!P2 VIADD R13, R9, 0x2 ;  /* 0x00000002090da836 */ /* 0x000fce0000000000 */
.L_x_78:
[----:B------:R-:W0:Y:S01]  /*45e0*/  LDC.64 R10, c[0x0][0x3b8] ;  /* 0x0000ee00ff0a7b82 */ /* 0x000e220000000a00 */
[----:B------:R-:W-:-:S07]  /*45f0*/  IMAD R3, R0, UR5, R13 ;  /* 0x0000000500037c24 */ /* 0x000fce000f8e020d */
[----:B------:R-:W1:Y:S01]  /*4600*/  LDC.64 R24, c[0x0][0x390] ;  /* 0x0000e400ff187b82 */ /* 0x000e620000000a00 */
[----:B0-----:R-:W-:-:S04]  /*4610*/  IMAD.WIDE R12, R13, 0x4, R10 ;  /* 0x000000040d0c7825 */ /* 0x001fc800078e020a */
[----:B------:R-:W-:Y:S02]  /*4620*/  HFMA2 R10, -RZ, RZ, 0, 0 ;  /* 0x00000000ff0a7431 */ /* 0x000fe400000001ff */
[----:B------:R-:W-:Y:S02]  /*4630*/  IMAD.MOV.U32 R11, RZ, RZ, 0x1 ;  /* 0x00000001ff0b7424 */ /* 0x000fe400078e00ff */
[----:B-1----:R-:W-:Y:S02]  /*4640*/  IMAD.WIDE R24, R3, 0x4, R24 ;  /* 0x0000000403187825 */ /* 0x002fe400078e0218 */
[----:B------:R0:W5:Y:S04]  /*4650*/  LDG.E R3, desc[UR16][R12.64] ;  /* 0x000000100c037981 */ /* 0x000168000c1e1900 */
[----:B------:R-:W2:Y:S01]  /*4660*/  ATOMG.E.CAS.STRONG.GPU PT, R10, [R24], R10, R11 ;  /* 0x0000000a180a73a9 */ /* 0x000ea200001ee10b */
[C---:B-----5:R-:W-:Y:S01]  /*4670*/  FMUL R15, R4.reuse, 0.63661974668502807617 ;  /* 0x3f22f983040f7820 */ /* 0x060fe20000400000 */
[----:B------:R-:W-:Y:S01]  /*4680*/  FSETP.GE.AND P0, PT, |R4|, 105615, PT ;  /* 0x47ce47800400780b */ /* 0x000fe20003f06200 */
[----:B------:R-:W-:Y:S01]  /*4690*/  BSSY.RECONVERGENT B1, `(.L_x_83) ;  /* 0x000003f000017945 */ /* 0x000fe20003800200 */
[----:B------:R-:W-:-:S03]  /*46a0*/  FSETP.GT.AND P1, PT, R14, RZ, PT ;  /* 0x000000ff0e00720b */ /* 0x000fc60003f24000 */
[----:B------:R-:W1:Y:S02]  /*46b0*/  F2I.NTZ R15, R15 ;  /* 0x0000000f000f7305 */ /* 0x000e640000203100 */
[----:B-1----:R-:W-:Y:S01]  /*46c0*/  I2FP.F32.S32 R9, R15 ;  /* 0x0000000f00097245 */ /* 0x002fe20000201400 */
[----:B0-----:R-:W-:-:S04]  /*46d0*/  IMAD.MOV.U32 R12, RZ, RZ, R15 ;  /* 0x000000ffff0c7224 */ /* 0x001fc800078e000f */
[----:B------:R-:W-:-:S04]  /*46e0*/  FFMA R0, R9, -1.5707962512969970703, R4 ;  /* 0xbfc90fda09007823 */ /* 0x000fc80000000004 */
[----:B------:R-:W-:-:S04]  /*46f0*/  FFMA R0, R9, -7.5497894158615963534e-08, R0 ;  /* 0xb3a2216809007823 */ /* 0x000fc80000000000 */
[----:B------:R-:W-:-:S04]  /*4700*/  FFMA R9, R9, -5.3903029534742383927e-15, R0 ;  /* 0xa7c234c509097823 */ /* 0x000fc80000000000 */
[----:B------:R-:W-:Y:S01]  /*4710*/  IMAD.MOV.U32 R23, RZ, RZ, R9 ;  /* 0x000000ffff177224 */ /* 0x000fe200078e0009 */
[----:B--2---:R-:W-:-:S13]  /*4720*/  ISETP.NE.AND P2, PT, R10, RZ, PT ;  /* 0x000000ff0a00720c */ /* 0x004fda0003f45270 */
[----:B------:R-:W-:Y:S01]  /*4730*/  @!P2 FSEL R8, R14, R8, P1 ;  /* 0x000000080e08a208 */ /* 0x000fe20000800000 */
[----:B------:R-:W-:Y:S06]  /*4740*/  @!P0 BRA `(.L_x_84) ;  /* 0x0000000000cc8947 */ /* 0x000fec0003800000 */
[----:B------:R-:W-:-:S13]  /*4750*/  FSETP.NEU.AND P1, PT, |R4|, +INF , PT ;  /* 0x7f8000000400780b */ /* 0x000fda0003f2d200 */
[----:B------:R-:W-:Y:S01]  /*4760*/  @!P1 FMUL R23, RZ, R4 ;  /* 0x00000004ff179220 */ /* 0x000fe20000400000 */
[----:B------:R-:W-:Y:S01]  /*4770*/  @!P1 MOV R15, RZ ;  /* 0x000000ff000f9202 */ /* 0x000fe20000000f00 */
[----:B------:R-:W-:Y:S06]  /*4780*/  @!P1 BRA `(.L_x_84) ;  /* 0x0000000000bc9947 */ /* 0x000fec0003800000 */
[----:B------:R-:W0:Y:S01]  /*4790*/  LDC.64 R10, c[0x4][0x158] ;  /* 0x01005600ff0a7b82 */ /* 0x000e220000000a00 */
[----:B------:R-:W-:Y:S01]  /*47a0*/  IMAD.SHL.U32 R14, R4, 0x100, RZ ;  /* 0x00000100040e7824 */ /* 0x000fe200078e00ff */
[----:B------:R-:W-:Y:S01]  /*47b0*/  MOV R0, RZ ;  /* 0x000000ff00007202 */ /* 0x000fe20000000f00 */
[----:B------:R-:W-:Y:S01]  /*47c0*/  IMAD.MOV.U32 R13, RZ, RZ, RZ ;  /* 0x000000ffff0d7224 */ /* 0x000fe200078e00ff */
[----:B------:R-:W-:Y:S02]  /*47d0*/  UMOV UR5, URZ ;  /* 0x000000ff00057c82 */ /* 0x000fe40008000000 */
[----:B------:R-:W-:-:S07]  /*47e0*/  LOP3.LUT R25, R14, 0x80000000, RZ, 0xfc, !PT ;  /* 0x800000000e197812 */ /* 0x000fce00078efcff */
.L_x_85:
[----:B0-----:R-:W-:-:S06]  /*47f0*/  IMAD.WIDE.U32 R14, R13, 0x4, R10 ;  /* 0x000000040d0e7825 */ /* 0x001fcc00078e000a */
[----:B------:R-:W2:Y:S01]  /*4800*/  LDG.E.CONSTANT R14, desc[UR16][R14.64] ;  /* 0x000000100e0e7981 */ /* 0x000ea2000c1e9900 */
[C---:B-1----:R-:W-:Y:S01]  /*4810*/  LEA R23, R13.reuse, R1, 0x2 ;  /* 0x000000010d177211 */ /* 0x042fe200078e10ff */
[----:B------:R-:W-:-:S05]  /*4820*/  VIADD R13, R13, 0x1 ;  /* 0x000000010d0d7836 */ /* 0x000fca0000000000 */
[----:B------:R-:W-:Y:S01]  /*4830*/  ISETP.NE.AND P1, PT, R13, 0x6, PT ;  /* 0x000000060d00780c */ /* 0x000fe20003f25270 */
[----:B--2---:R-:W-:-:S03]  /*4840*/  IMAD.WIDE.U32 R14, R14, R25, RZ ;  /* 0x000000190e0e7225 */ /* 0x004fc600078e00ff */
[----:B------:R-:W-:-:S04]  /*4850*/  IADD3 R24, P2, PT, R14, R0, RZ ;  /* 0x000000000e187210 */ /* 0x000fc80007f5e0ff */
[----:B------:R-:W-:Y:S01]  /*4860*/  IADD3.X R0, PT, PT, R15, UR5, RZ, P2, !PT ;  /* 0x000000050f007c10 */ /* 0x000fe200097fe4ff */
[----:B------:R1:W-:Y:S04]  /*4870*/  STL [R23], R24 ;  /* 0x0000001817007387 */ /* 0x0003e80000100800 */
[----:B------:R-:W-:Y:S05]  /*4880*/  @P1 BRA `(.L_x_85) ;  /* 0xfffffffc00d81947 */ /* 0x000fea000383ffff */
[----:B------:R-:W-:Y:S01]  /*4890*/  SHF.R.U32.HI R14, RZ, 0x17, R4 ;  /* 0x00000017ff0e7819 */ /* 0x000fe20000011604 */
[----:B------:R0:W-:Y:S03]  /*48a0*/  STL [R1+0x18], R0 ;  /* 0x0000180001007387 */ /* 0x0001e60000100800 */
[C---:B------:R-:W-:Y:S02]  /*48b0*/  LOP3.LUT R10, R14.reuse, 0xe0, RZ, 0xc0, !PT ;  /* 0x000000e00e0a7812 */ /* 0x040fe400078ec0ff */
[----:B------:R-:W-:Y:S02]  /*48c0*/  LOP3.LUT P1, RZ, R14, 0x1f, RZ, 0xc0, !PT ;  /* 0x0000001f0eff7812 */ /* 0x000fe4000782c0ff */
[----:B------:R-:W-:-:S04]  /*48d0*/  IADD3 R10, PT, PT, R10, -0x80, RZ ;  /* 0xffffff800a0a7810 */ /* 0x000fc80007ffe0ff */
[----:B------:R-:W-:-:S05]  /*48e0*/  SHF.R.U32.HI R10, RZ, 0x5, R10 ;  /* 0x00000005ff0a7819 */ /* 0x000fca000001160a */
[----:B-1----:R-:W-:-:S05]  /*48f0*/  IMAD R23, R10, -0x4, R1 ;  /* 0xfffffffc0a177824 */ /* 0x002fca00078e0201 */
[----:B------:R-:W2:Y:S04]  /*4900*/  LDL R13, [R23+0x18] ;  /* 0x00001800170d7983 */ /* 0x000ea80000100800 */
[----:B------:R-:W2:Y:S04]  /*4910*/  LDL R10, [R23+0x14] ;  /* 0x00001400170a7983 */ /* 0x000ea80000100800 */
[----:B------:R-:W3:Y:S01]  /*4920*/  @P1 LDL R11, [R23+0x10] ;  /* 0x00001000170b1983 */ /* 0x000ee20000100800 */
[----:B------:R-:W-:Y:S01]  /*4930*/  LOP3.LUT R14, R14, 0x1f, RZ, 0xc0, !PT ;  /* 0x0000001f0e0e7812 */ /* 0x000fe200078ec0ff */
[----:B------:R-:W-:Y:S01]  /*4940*/  UMOV UR8, 0x54442d19 ;  /* 0x54442d1900087882 */ /* 0x000fe20000000000 */
[----:B------:R-:W-:-:S02]  /*4950*/  UMOV UR9, 0x3bf921fb ;  /* 0x3bf921fb00097882 */ /* 0x000fc40000000000 */
[-C--:B--2---:R-:W-:Y:S02]  /*4960*/  @P1 SHF.L.W.U32.HI R13, R10, R14.reuse, R13 ;  /* 0x0000000e0a0d1219 */ /* 0x084fe40000010e0d */
[----:B---3--:R-:W-:Y:S02]  /*4970*/  @P1 SHF.L.W.U32.HI R10, R11, R14, R10 ;  /* 0x0000000e0b0a1219 */ /* 0x008fe40000010e0a */
[----:B------:R-:W-:Y:S02]  /*4980*/  ISETP.GE.AND P1, PT, R4, RZ, PT ;  /* 0x000000ff0400720c */ /* 0x000fe40003f26270 */
[C-C-:B------:R-:W-:Y:S01]  /*4990*/  SHF.L.W.U32.HI R15, R10.reuse, 0x2, R13.reuse ;  /* 0x000000020a0f7819 */ /* 0x140fe20000010e0d */
[----:B------:R-:W-:Y:S01]  /*49a0*/  IMAD.SHL.U32 R10, R10, 0x4, RZ ;  /* 0x000000040a0a7824 */ /* 0x000fe200078e00ff */
[----:B0-----:R-:W-:Y:S02]  /*49b0*/  SHF.R.U32.HI R0, RZ, 0x1e, R13 ;  /* 0x0000001eff007819 */ /* 0x001fe4000001160d */
[----:B------:R-:W-:-:S02]  /*49c0*/  SHF.R.S32.HI R11, RZ, 0x1f, R15 ;  /* 0x0000001fff0b7819 */ /* 0x000fc4000001140f */
[----:B------:R-:W-:Y:S02]  /*49d0*/  LOP3.LUT R13, R15, R4, RZ, 0x3c, !PT ;  /* 0x000000040f0d7212 */ /* 0x000fe400078e3cff */
[C---:B------:R-:W-:Y:S02]  /*49e0*/  LOP3.LUT R10, R11.reuse, R10, RZ, 0x3c, !PT ;  /* 0x0000000a0b0a7212 */ /* 0x040fe400078e3cff */
[----:B------:R-:W-:Y:S02]  /*49f0*/  LOP3.LUT R11, R11, R15, RZ, 0x3c, !PT ;  /* 0x0000000f0b0b7212 */ /* 0x000fe400078e3cff */
[----:B------:R-:W-:Y:S02]  /*4a00*/  LEA.HI R15, R15, R0, RZ, 0x1 ;  /* 0x000000000f0f7211 */ /* 0x000fe400078f08ff */
[----:B------:R-:W-:Y:S02]  /*4a10*/  ISETP.GE.AND P2, PT, R13, RZ, PT ;  /* 0x000000ff0d00720c */ /* 0x000fe40003f46270 */
[----:B------:R-:W0:Y:S01]  /*4a20*/  I2F.F64.S64 R10, R10 ;  /* 0x0000000a000a7312 */ /* 0x000e220000301c00 */
[----:B------:R-:W-:-:S05]  /*4a30*/  IADD3 R0, PT, PT, -R15, RZ, RZ ;  /* 0x000000ff0f007210 */ /* 0x000fca0007ffe1ff */
[----:B------:R-:W-:Y:S01]  /*4a40*/  @!P1 IMAD.MOV.U32 R15, RZ, RZ, R0 ;  /* 0x000000ffff0f9224 */ /* 0x000fe200078e0000 */
[----:B0-----:R-:W-:-:S06]  /*4a50*/  DMUL R10, R10, UR8 ;  /* 0x000000080a0a7c28 */ /* 0x001fcc0008000000 */
[----:B------:R-:W0:Y:S02]  /*4a60*/  F2F.F32.F64 R23, R10 ;  /* 0x0000000a00177310 */ /* 0x000e240000301000 */
[----:B0-----:R-:W-:-:S07]  /*4a70*/  FSEL R23, -R23, R23, !P2 ;  /* 0x0000001717177208 */ /* 0x001fce0005000100 */
.L_x_84:
[----:B------:R-:W-:Y:S05]  /*4a80*/  BSYNC.RECONVERGENT B1 ;  /* 0x0000000000017941 */ /* 0x000fea0003800200 */
.L_x_83:
[----:B------:R-:W-:Y:S01]  /*4a90*/  FMUL R0, R3, 0.63661974668502807617 ;  /* 0x3f22f98303007820 */ /* 0x000fe20000400000 */
[----:B------:R-:W-:Y:S01]  /*4aa0*/  MOV R13, 0x37cbac00 ;  /* 0x37cbac00000d7802 */ /* 0x000fe20000000f00 */
[----:B------:R-:W-:Y:S01]  /*4ab0*/  FMUL R10, R23, R23 ;  /* 0x00000017170a7220 */ /* 0x000fe20000400000 */
[----:B------:R-:W-:Y:S01]  /*4ac0*/  LOP3.LUT R11, R15, 0x1, RZ, 0xc0, !PT ;  /* 0x000000010f0b7812 */ /* 0x000fe200078ec0ff */
[----:B------:R-:W-:Y:S01]  /*4ad0*/  IMAD.MOV.U32 R14, RZ, RZ, 0x3c0885e4 ;  /* 0x3c0885e4ff0e7424 */ /* 0x000fe200078e00ff */
[----:B------:R-:W-:Y:S01]  /*4ae0*/  BSSY.RECONVERGENT B1, `(.L_x_86) ;  /* 0x000004b000017945 */ /* 0x000fe20003800200 */
[----:B------:R-:W0:Y:S01]  /*4af0*/  F2I.NTZ R0, R0 ;  /* 0x0000000000007305 */ /* 0x000e220000203100 */
[----:B------:R-:W-:Y:S01]  /*4b00*/  FFMA R24, R10, R13, -0.0013887860113754868507 ;  /* 0xbab607ed0a187423 */ /* 0x000fe2000000000d */
[----:B------:R-:W-:Y:S02]  /*4b10*/  ISETP.NE.U32.AND P1, PT, R11, 0x1, PT ;  /* 0x000000010b00780c */ /* 0x000fe40003f25070 */
[----:B------:R-:W-:Y:S01]  /*4b20*/  IADD3 R11, PT, PT, R15, 0x1, RZ ;  /* 0x000000010f0b7810 */ /* 0x000fe20007ffe0ff */
[----:B------:R-:W-:Y:S01]  /*4b30*/  IMAD.MOV.U32 R15, RZ, RZ, 0x3e2aaaa8 ;  /* 0x3e2aaaa8ff0f7424 */ /* 0x000fe200078e00ff */
[----:B------:R-:W-:-:S02]  /*4b40*/  FSEL R25, R24, -0.00019574658654164522886, P1 ;  /* 0xb94d415318197808 */ /* 0x000fc40000800000 */
[----:B------:R-:W-:Y:S02]  /*4b50*/  FSEL R27, R14, 0.041666727513074874878, !P1 ;  /* 0x3d2aaabb0e1b7808 */ /* 0x000fe40004800000 */
[----:B------:R-:W-:Y:S02]  /*4b60*/  LOP3.LUT P2, RZ, R11, 0x2, RZ, 0xc0, !PT ;  /* 0x000000020bff7812 */ /* 0x000fe4000784c0ff */
[----:B------:R-:W-:Y:S01]  /*4b70*/  FSEL R11, -R15, -0.4999999701976776123, !P1 ;  /* 0xbeffffff0f0b7808 */ /* 0x000fe20004800100 */
[C---:B------:R-:W-:Y:S01]  /*4b80*/  FFMA R27, R10.reuse, R25, R27 ;  /* 0x000000190a1b7223 */ /* 0x040fe2000000001b */
[----:B------:R-:W-:Y:S02]  /*4b90*/  FSEL R25, R23, 1, !P1 ;  /* 0x3f80000017197808 */ /* 0x000fe40004800000 */
[----:B0-----:R-:W-:Y:S01]  /*4ba0*/  I2FP.F32.S32 R24, R0 ;  /* 0x0000000000187245 */ /* 0x001fe20000201400 */
[C---:B------:R-:W-:Y:S01]  /*4bb0*/  FFMA R11, R10.reuse, R27, R11 ;  /* 0x0000001b0a0b7223 */ /* 0x040fe2000000000b */
[----:B------:R-:W-:Y:S01]  /*4bc0*/  FSETP.GE.AND P1, PT, |R3|, 105615, PT ;  /* 0x47ce47800300780b */ /* 0x000fe20003f26200 */
[----:B------:R-:W-:-:S02]  /*4bd0*/  FFMA R10, R10, R25, RZ ;  /* 0x000000190a0a7223 */ /* 0x000fc400000000ff */
[----:B------:R-:W-:Y:S02]  /*4be0*/  FFMA R23, R24, -1.5707962512969970703, R3 ;  /* 0xbfc90fda18177823 */ /* 0x000fe40000000003 */
[----:B------:R-:W-:Y:S02]  /*4bf0*/  FFMA R25, R10, R11, R25 ;  /* 0x0000000b0a197223 */ /* 0x000fe40000000019 */
[C---:B------:R-:W-:Y:S02]  /*4c00*/  FFMA R23, R24.reuse, -7.5497894158615963534e-08, R23 ;  /* 0xb3a2216818177823 */ /* 0x040fe40000000017 */
[----:B------:R-:W-:Y:S02]  /*4c10*/  @P2 FADD R25, RZ, -R25 ;  /* 0x80000019ff192221 */ /* 0x000fe40000000000 */
[----:B------:R-:W-:Y:S01]  /*4c20*/  FFMA R23, R24, -5.3903029534742383927e-15, R23 ;  /* 0xa7c234c518177823 */ /* 0x000fe20000000017 */
[----:B------:R-:W-:-:S03]  /*4c30*/  MOV R24, R0 ;  /* 0x0000000000187202 */ /* 0x000fc60000000f00 */
[----:B------:R-:W-:Y:S01]  /*4c40*/  IMAD.MOV.U32 R26, RZ, RZ, R23 ;  /* 0x000000ffff1a7224 */ /* 0x000fe200078e0017 */
[----:B------:R-:W-:Y:S06]  /*4c50*/  @!P1 BRA `(.L_x_87) ;  /* 0x0000000000cc9947 */ /* 0x000fec0003800000 */
[----:B------:R-:W-:-:S13]  /*4c60*/  FSETP.NEU.AND P2, PT, |R3|, +INF , PT ;  /* 0x7f8000000300780b */ /* 0x000fda0003f4d200 */
[----:B------:R-:W-:Y:S01]  /*4c70*/  @!P2 FMUL R26, RZ, R3 ;  /* 0x00000003ff1aa220 */ /* 0x000fe20000400000 */
[----:B------:R-:W-:Y:S01]  /*4c80*/  @!P2 MOV R0, RZ ;  /* 0x000000ff0000a202 */ /* 0x000fe20000000f00 */
[----:B------:R-:W-:Y:S06]  /*4c90*/  @!P2 BRA `(.L_x_87) ;  /* 0x0000000000bca947 */ /* 0x000fec0003800000 */
[----:B------:R-:W-:Y:S02]  /*4ca0*/  IMAD.SHL.U32 R26, R3, 0x100, RZ ;  /* 0x00000100031a7824 */ /* 0x000fe400078e00ff */
[----:B------:R-:W-:Y:S02]  /*4cb0*/  HFMA2 R0, -RZ, RZ, 0, 0 ;  /* 0x00000000ff007431 */ /* 0x000fe400000001ff */
[----:B------:R-:W-:Y:S01]  /*4cc0*/  IMAD.MOV.U32 R27, RZ, RZ, RZ ;  /* 0x000000ffff1b7224 */ /* 0x000fe200078e00ff */
[----:B------:R-:W-:Y:S01]  /*4cd0*/  UMOV UR5, URZ ;  /* 0x000000ff00057c82 */ /* 0x000fe20008000000 */
[----:B------:R-:W-:-:S07]  /*4ce0*/  LOP3.LUT R26, R26, 0x80000000, RZ, 0xfc, !PT ;  /* 0x800000001a1a7812 */ /* 0x000fce00078efcff */
.L_x_88:
[----:B------:R-:W0:Y:S02]  /*4cf0*/  LDC.64 R10, c[0x4][0x158] ;  /* 0x01005600ff0a7b82 */ /* 0x000e240000000a00 */
[----:B0-----:R-:W-:-:S06]  /*4d00*/  IMAD.WIDE.U32 R10, R27, 0x4, R10 ;  /* 0x000000041b0a7825 */ /* 0x001fcc00078e000a */
[----:B------:R-:W2:Y:S01]  /*4d10*/  LDG.E.CONSTANT R11, desc[UR16][R10.64] ;  /* 0x000000100a0b7981 */ /* 0x000ea2000c1e9900 */
[C---:B------:R-:W-:Y:S01]  /*4d20*/  LEA R29, R27.reuse, R1, 0x2 ;  /* 0x000000011b1d7211 */ /* 0x040fe200078e10ff */
[----:B------:R-:W-:Y:S02]  /*4d30*/  VIADD R27, R27, 0x1 ;  /* 0x000000011b1b7836 */ /* 0x000fe40000000000 */
[----:B--2---:R-:W-:-:S03]  /*4d40*/  IMAD.WIDE.U32 R10, R11, R26, RZ ;  /* 0x0000001a0b0a7225 */ /* 0x004fc600078e00ff */
[----:B------:R-:W-:-:S04]  /*4d50*/  IADD3 R28, P2, PT, R10, R0, RZ ;  /* 0x000000000a1c7210 */ /* 0x000fc80007f5e0ff */
[----:B------:R-:W-:Y:S01]  /*4d60*/  IADD3.X R0, PT, PT, R11, UR5, RZ, P2, !PT ;  /* 0x000000050b007c10 */ /* 0x000fe200097fe4ff */
[----:B------:R0:W-:Y:S01]  /*4d70*/  STL [R29], R28 ;  /* 0x0000001c1d007387 */ /* 0x0001e20000100800 */
[----:B------:R-:W-:-:S13]  /*4d80*/  ISETP.NE.AND P2, PT, R27, 0x6, PT ;  /* 0x000000061b00780c */ /* 0x000fda0003f45270 */
[----:B0-----:R-:W-:Y:S05]  /*4d90*/  @P2 BRA `(.L_x_88) ;  /* 0xfffffffc00d42947 */ /* 0x001fea000383ffff */
[----:B------:R-:W-:Y:S01]  /*4da0*/  SHF.R.U32.HI R26, RZ, 0x17, R3 ;  /* 0x00000017ff1a7819 */ /* 0x000fe20000011603 */
[----:B------:R0:W-:Y:S03]  /*4db0*/  STL [R1+0x18], R0 ;  /* 0x0000180001007387 */ /* 0x0001e60000100800 */
[C---:B------:R-:W-:Y:S02]  /*4dc0*/  LOP3.LUT R10, R26.reuse, 0xe0, RZ, 0xc0, !PT ;  /* 0x000000e01a0a7812 */ /* 0x040fe400078ec0ff */
[----:B------:R-:W-:Y:S02]  /*4dd0*/  LOP3.LUT P2, RZ, R26, 0x1f, RZ, 0xc0, !PT ;  /* 0x0000001f1aff7812 */ /* 0x000fe4000784c0ff */
[----:B------:R-:W-:-:S04]  /*4de0*/  IADD3 R10, PT, PT, R10, -0x80, RZ ;  /* 0xffffff800a0a7810 */ /* 0x000fc80007ffe0ff */
[----:B------:R-:W-:-:S05]  /*4df0*/  SHF.R.U32.HI R10, RZ, 0x5, R10 ;  /* 0x00000005ff0a7819 */ /* 0x000fca000001160a */
[----:B------:R-:W-:-:S05]  /*4e00*/  IMAD R28, R10, -0x4, R1 ;  /* 0xfffffffc0a1c7824 */ /* 0x000fca00078e0201 */
        /* <DEDUP_REMOVED lines=11> */
[----:B------:R-:W-:Y:S02]  /*4ec0*/  SHF.R.U32.HI R11, RZ, 0x1e, R11 ;  /* 0x0000001eff0b7819 */ /* 0x000fe4000001160b */
[----:B------:R-:W-:-:S02]  /*4ed0*/  LOP3.LUT R27, R26, R3, RZ, 0x3c, !PT ;  /* 0x000000031a1b7212 */ /* 0x000fc400078e3cff */
[----:B0-----:R-:W-:Y:S02]  /*4ee0*/  LEA.HI R0, R26, R11, RZ, 0x1 ;  /* 0x0000000b1a007211 */ /* 0x001fe400078f08ff */
[----:B------:R-:W-:Y:S02]  /*4ef0*/  ISETP.GE.AND P3, PT, R27, RZ, PT ;  /* 0x000000ff1b00720c */ /* 0x000fe40003f66270 */
[----:B------:R-:W-:-:S04]  /*4f00*/  SHF.R.S32.HI R27, RZ, 0x1f, R26 ;  /* 0x0000001fff1b7819 */ /* 0x000fc8000001141a */
[C---:B------:R-:W-:Y:S02]  /*4f10*/  LOP3.LUT R11, R27.reuse, R26, RZ, 0x3c, !PT ;  /* 0x0000001a1b0b7212 */ /* 0x040fe400078e3cff */
[----:B------:R-:W-:Y:S02]  /*4f20*/  LOP3.LUT R10, R27, R10, RZ, 0x3c, !PT ;  /* 0x0000000a1b0a7212 */ /* 0x000fe400078e3cff */
[----:B------:R-:W-:-:S04]  /*4f30*/  IADD3 R27, PT, PT, -R0, RZ, RZ ;  /* 0x000000ff001b7210 */ /* 0x000fc80007ffe1ff */
[----:B------:R-:W0:Y:S01]  /*4f40*/  I2F.F64.S64 R10, R10 ;  /* 0x0000000a000a7312 */ /* 0x000e220000301c00 */
[----:B------:R-:W-:Y:S01]  /*4f50*/  @!P2 IMAD.MOV.U32 R0, RZ, RZ, R27 ;  /* 0x000000ffff00a224 */ /* 0x000fe200078e001b */
[----:B0-----:R-:W-:-:S06]  /*4f60*/  DMUL R10, R10, UR8 ;  /* 0x000000080a0a7c28 */ /* 0x001fcc0008000000 */
[----:B------:R-:W0:Y:S02]  /*4f70*/  F2F.F32.F64 R26, R10 ;  /* 0x0000000a001a7310 */ /* 0x000e240000301000 */
[----:B0-----:R-:W-:-:S07]  /*4f80*/  FSEL R26, -R26, R26, !P3 ;  /* 0x0000001a1a1a7208 */ /* 0x001fce0005800100 */
.L_x_87:
[----:B------:R-:W-:Y:S05]  /*4f90*/  BSYNC.RECONVERGENT B1 ;  /* 0x0000000000017941 */ /* 0x000fea0003800200 */
.L_x_86:
[C---:B------:R-:W-:Y:S01]  /*4fa0*/  LOP3.LUT R10, R0.reuse, 0x1, RZ, 0xc0, !PT ;  /* 0x00000001000a7812 */ /* 0x040fe200078ec0ff */
[----:B------:R-:W-:Y:S01]  /*4fb0*/  BSSY.RECONVERGENT B1, `(.L_x_89) ;  /* 0x0000047000017945 */ /* 0x000fe20003800200 */
[----:B------:R-:W-:Y:S02]  /*4fc0*/  IADD3 R11, PT, PT, R0, 0x1, RZ ;  /* 0x00000001000b7810 */ /* 0x000fe40007ffe0ff */
[----:B------:R-:W-:Y:S01]  /*4fd0*/  ISETP.NE.U32.AND P2, PT, R10, 0x1, PT ;  /* 0x000000010a00780c */ /* 0x000fe20003f45070 */
[----:B------:R-:W-:Y:S01]  /*4fe0*/  FMUL R10, R26, R26 ;  /* 0x0000001a1a0a7220 */ /* 0x000fe20000400000 */
[----:B------:R-:W-:Y:S02]  /*4ff0*/  LOP3.LUT P3, RZ, R11, 0x2, RZ, 0xc0, !PT ;  /* 0x000000020bff7812 */ /* 0x000fe4000786c0ff */
[----:B------:R-:W-:Y:S01]  /*5000*/  FSEL R27, R14, 0.041666727513074874878, !P2 ;  /* 0x3d2aaabb0e1b7808 */ /* 0x000fe20005000000 */
[----:B------:R-:W-:-:S05]  /*5010*/  FFMA R0, R10, R13, -0.0013887860113754868507 ;  /* 0xbab607ed0a007423 */ /* 0x000fca000000000d */
[----:B------:R-:W-:Y:S02]  /*5020*/  FSEL R11, R0, -0.00019574658654164522886, P2 ;  /* 0xb94d4153000b7808 */ /* 0x000fe40001000000 */
[----:B------:R-:W-:Y:S02]  /*5030*/  FSEL R0, R26, 1, !P2 ;  /* 0x3f8000001a007808 */ /* 0x000fe40005000000 */
[----:B------:R-:W-:Y:S01]  /*5040*/  FSEL R26, -R15, -0.4999999701976776123, !P2 ;  /* 0xbeffffff0f1a7808 */ /* 0x000fe20005000100 */
[----:B------:R-:W-:-:S04]  /*5050*/  FFMA R11, R10, R11, R27 ;  /* 0x0000000b0a0b7223 */ /* 0x000fc8000000001b */
[C---:B------:R-:W-:Y:S01]  /*5060*/  FFMA R26, R10.reuse, R11, R26 ;  /* 0x0000000b0a1a7223 */ /* 0x040fe2000000001a */
[----:B------:R-:W-:Y:S01]  /*5070*/  FFMA R11, R10, R0, RZ ;  /* 0x000000000a0b7223 */ /* 0x000fe200000000ff */
[----:B------:R-:W-:-:S03]  /*5080*/  FMUL R10, R8, R25 ;  /* 0x00000019080a7220 */ /* 0x000fc60000400000 */
[----:B------:R-:W-:Y:S01]  /*5090*/  FFMA R11, R11, R26, R0 ;  /* 0x0000001a0b0b7223 */ /* 0x000fe20000000000 */
[----:B------:R-:W-:Y:S01]  /*50a0*/  IMAD.MOV.U32 R0, RZ, RZ, R12 ;  /* 0x000000ffff007224 */ /* 0x000fe200078e000c */
[----:B------:R-:W-:Y:S02]  /*50b0*/  MOV R26, R9 ;  /* 0x00000009001a7202 */ /* 0x000fe40000000f00 */
[----:B------:R-:W-:-:S04]  /*50c0*/  @P3 FADD R11, RZ, -R11 ;  /* 0x8000000bff0b3221 */ /* 0x000fc80000000000 */
[----:B------:R-:W-:Y:S01]  /*50d0*/  FMUL R25, R11, R10 ;  /* 0x0000000a0b197220 */ /* 0x000fe20000400000 */
[----:B------:R-:W-:Y:S06]  /*50e0*/  @!P0 BRA `(.L_x_90) ;  /* 0x0000000000cc8947 */ /* 0x000fec0003800000 */
[----:B------:R-:W-:-:S13]  /*50f0*/  FSETP.NEU.AND P2, PT, |R4|, +INF , PT ;  /* 0x7f8000000400780b */ /* 0x000fda0003f4d200 */
[----:B------:R-:W-:Y:S01]  /*5100*/  @!P2 FMUL R26, RZ, R4 ;  /* 0x00000004ff1aa220 */ /* 0x000fe20000400000 */
[----:B------:R-:W-:Y:S01]  /*5110*/  @!P2 IMAD.MOV.U32 R0, RZ, RZ, RZ ;  /* 0x000000ffff00a224 */ /* 0x000fe200078e00ff */
[----:B------:R-:W-:Y:S06]  /*5120*/  @!P2 BRA `(.L_x_90) ;  /* 0x0000000000bca947 */ /* 0x000fec0003800000 */
[----:B------:R-:W-:Y:S01]  /*5130*/  SHF.L.U32 R26, R4, 0x8, RZ ;  /* 0x00000008041a7819 */ /* 0x000fe200000006ff */
[----:B------:R-:W-:Y:S02]  /*5140*/  HFMA2 R27, -RZ, RZ, 0, 0 ;  /* 0x00000000ff1b7431 */ /* 0x000fe400000001ff */
[----:B------:R-:W-:Y:S01]  /*5150*/  IMAD.MOV.U32 R0, RZ, RZ, RZ ;  /* 0x000000ffff007224 */ /* 0x000fe200078e00ff */
[----:B------:R-:W-:Y:S01]  /*5160*/  UMOV UR5, URZ ;  /* 0x000000ff00057c82 */ /* 0x000fe20008000000 */
[----:B------:R-:W-:-:S07]  /*5170*/  LOP3.LUT R26, R26, 0x80000000, RZ, 0xfc, !PT ;  /* 0x800000001a1a7812 */ /* 0x000fce00078efcff */
.L_x_91:
[----:B------:R-:W0:Y:S02]  /*5180*/  LDC.64 R10, c[0x4][0x158] ;  /* 0x01005600ff0a7b82 */ /* 0x000e240000000a00 */
[----:B0-----:R-:W-:-:S06]  /*5190*/  IMAD.WIDE.U32 R10, R27, 0x4, R10 ;  /* 0x000000041b0a7825 */ /* 0x001fcc00078e000a */
[----:B------:R-:W2:Y:S01]  /*51a0*/  LDG.E.CONSTANT R11, desc[UR16][R10.64] ;  /* 0x000000100a0b7981 */ /* 0x000ea2000c1e9900 */
[C---:B------:R-:W-:Y:S01]  /*51b0*/  IMAD R29, R27.reuse, 0x4, R1 ;  /* 0x000000041b1d7824 */ /* 0x040fe200078e0201 */
[----:B------:R-:W-:Y:S01]  /*51c0*/  IADD3 R27, PT, PT, R27, 0x1, RZ ;  /* 0x000000011b1b7810 */ /* 0x000fe20007ffe0ff */
        /* <DEDUP_REMOVED lines=9> */
[----:B------:R-:W-:-:S03]  /*5260*/  LOP3.LUT P2, RZ, R26, 0x1f, RZ, 0xc0, !PT ;  /* 0x0000001f1aff7812 */ /* 0x000fc6000784c0ff */
[----:B------:R-:W-:-:S05]  /*5270*/  VIADD R10, R10, 0xffffff80 ;  /* 0xffffff800a0a7836 */ /* 0x000fca0000000000 */
[----:B------:R-:W-:-:S05]  /*5280*/  SHF.R.U32.HI R10, RZ, 0x5, R10 ;  /* 0x00000005ff0a7819 */ /* 0x000fca000001160a */
[----:B------:R-:W-:-:S05]  /*5290*/  IMAD R28, R10, -0x4, R1 ;  /* 0xfffffffc0a1c7824 */ /* 0x000fca00078e0201 */
[----:B------:R-:W2:Y:S04]  /*52a0*/  LDL R27, [R28+0x18] ;  /* 0x000018001c1b7983 */ /* 0x000ea80000100800 */
[----:B------:R-:W2:Y:S04]  /*52b0*/  LDL R10, [R28+0x14] ;  /* 0x000014001c0a7983 */ /* 0x000ea80000100800 */
[----:B------:R-:W3:Y:S01]  /*52c0*/  @P2 LDL R11, [R28+0x10] ;  /* 0x000010001c0b2983 */ /* 0x000ee20000100800 */
[----:B------:R-:W-:Y:S01]  /*52d0*/  LOP3.LUT R26, R26, 0x1f, RZ, 0xc0, !PT ;  /* 0x0000001f1a1a7812 */ /* 0x000fe200078ec0ff */
[----:B------:R-:W-:Y:S01]  /*52e0*/  UMOV UR8, 0x54442d19 ;  /* 0x54442d1900087882 */ /* 0x000fe20000000000 */
[----:B------:R-:W-:Y:S01]  /*52f0*/  UMOV UR9, 0x3bf921fb ;  /* 0x3bf921fb00097882 */ /* 0x000fe20000000000 */
[----:B------:R-:W-:-:S02]  /*5300*/  ISETP.GE.AND P3, PT, R4, RZ, PT ;  /* 0x000000ff0400720c */ /* 0x000fc40003f66270 */
[-C--:B--2---:R-:W-:Y:S02]  /*5310*/  @P2 SHF.L.W.U32.HI R27, R10, R26.reuse, R27 ;  /* 0x0000001a0a1b2219 */ /* 0x084fe40000010e1b */
[----:B---3--:R-:W-:-:S04]  /*5320*/  @P2 SHF.L.W.U32.HI R10, R11, R26, R10 ;  /* 0x0000001a0b0a2219 */ /* 0x008fc80000010e0a */
[C---:B------:R-:W-:Y:S02]  /*5330*/  SHF.L.W.U32.HI R11, R10.reuse, 0x2, R27 ;  /* 0x000000020a0b7819 */ /* 0x040fe40000010e1b */
[----:B------:R-:W-:Y:S02]  /*5340*/  SHF.L.U32 R10, R10, 0x2, RZ ;  /* 0x000000020a0a7819 */ /* 0x000fe400000006ff */
[----:B------:R-:W-:-:S04]  /*5350*/  LOP3.LUT R26, R11, R4, RZ, 0x3c, !PT ;  /* 0x000000040b1a7212 */ /* 0x000fc800078e3cff */
[----:B------:R-:W-:Y:S02]  /*5360*/  ISETP.GE.AND P2, PT, R26, RZ, PT ;  /* 0x000000ff1a00720c */ /* 0x000fe40003f46270 */
[----:B------:R-:W-:Y:S02]  /*5370*/  SHF.R.U32.HI R26, RZ, 0x1e, R27 ;  /* 0x0000001eff1a7819 */ /* 0x000fe4000001161b */
[----:B------:R-:W-:Y:S02]  /*5380*/  SHF.R.S32.HI R27, RZ, 0x1f, R11 ;  /* 0x0000001fff1b7819 */ /* 0x000fe4000001140b */
[----:B0-----:R-:W-:Y:S02]  /*5390*/  LEA.HI R0, R11, R26, RZ, 0x1 ;  /* 0x0000001a0b007211 */ /* 0x001fe400078f08ff */
[C---:B------:R-:W-:Y:S02]  /*53a0*/  LOP3.LUT R11, R27.reuse, R11, RZ, 0x3c, !PT ;  /* 0x0000000b1b0b7212 */ /* 0x040fe400078e3cff */
[----:B------:R-:W-:Y:S01]  /*53b0*/  LOP3.LUT R10, R27, R10, RZ, 0x3c, !PT ;  /* 0x0000000a1b0a7212 */ /* 0x000fe200078e3cff */
[----:B------:R-:W-:-:S05]  /*53c0*/  IMAD.MOV R27, RZ, RZ, -R0 ;  /* 0x000000ffff1b7224 */ /* 0x000fca00078e0a00 */
[----:B------:R-:W0:Y:S01]  /*53d0*/  I2F.F64.S64 R10, R10 ;  /* 0x0000000a000a7312 */ /* 0x000e220000301c00 */
[----:B------:R-:W-:Y:S01]  /*53e0*/  @!P3 MOV R0, R27 ;  /* 0x0000001b0000b202 */ /* 0x000fe20000000f00 */
[----:B0-----:R-:W-:-:S06]  /*53f0*/  DMUL R10, R10, UR8 ;  /* 0x000000080a0a7c28 */ /* 0x001fcc0008000000 */
[----:B------:R-:W0:Y:S02]  /*5400*/  F2F.F32.F64 R26, R10 ;  /* 0x0000000a001a7310 */ /* 0x000e240000301000 */
[----:B0-----:R-:W-:-:S07]  /*5410*/  FSEL R26, -R26, R26, !P2 ;  /* 0x0000001a1a1a7208 */ /* 0x001fce0005000100 */
.L_x_90:
[----:B------:R-:W-:Y:S05]  /*5420*/  BSYNC.RECONVERGENT B1 ;  /* 0x0000000000017941 */ /* 0x000fea0003800200 */
.L_x_89:
[C---:B------:R-:W-:Y:S01]  /*5430*/  LOP3.LUT R10, R0.reuse, 0x1, RZ, 0xc0, !PT ;  /* 0x00000001000a7812 */ /* 0x040fe200078ec0ff */
[----:B------:R-:W-:Y:S01]  /*5440*/  VIADD R11, R0, 0x1 ;  /* 0x00000001000b7836 */ /* 0x000fe20000000000 */
[----:B------:R-:W-:Y:S02]  /*5450*/  BSSY.RECONVERGENT B1, `(.L_x_92) ;  /* 0x0000042000017945 */ /* 0x000fe40003800200 */
[----:B------:R-:W-:Y:S01]  /*5460*/  ISETP.NE.U32.AND P2, PT, R10, 0x1, PT ;  /* 0x000000010a00780c */ /* 0x000fe20003f45070 */
[----:B------:R-:W-:Y:S01]  /*5470*/  FMUL R10, R26, R26 ;  /* 0x0000001a1a0a7220 */ /* 0x000fe20000400000 */
[----:B------:R-:W-:Y:S02]  /*5480*/  LOP3.LUT P3, RZ, R11, 0x2, RZ, 0xc0, !PT ;  /* 0x000000020bff7812 */ /* 0x000fe4000786c0ff */
[----:B------:R-:W-:Y:S01]  /*5490*/  FSEL R27, R14, 0.041666727513074874878, !P2 ;  /* 0x3d2aaabb0e1b7808 */ /* 0x000fe20005000000 */
[----:B------:R-:W-:Y:S01]  /*54a0*/  FFMA R0, R10, R13, -0.0013887860113754868507 ;  /* 0xbab607ed0a007423 */ /* 0x000fe2000000000d */
[----:B------:R-:W-:-:S04]  /*54b0*/  FSEL R26, R26, 1, !P2 ;  /* 0x3f8000001a1a7808 */ /* 0x000fc80005000000 */
[----:B------:R-:W-:Y:S02]  /*54c0*/  FSEL R11, R0, -0.00019574658654164522886, P2 ;  /* 0xb94d4153000b7808 */ /* 0x000fe40001000000 */
[----:B------:R-:W-:-:S03]  /*54d0*/  FSEL R0, -R15, -0.4999999701976776123, !P2 ;  /* 0xbeffffff0f007808 */ /* 0x000fc60005000100 */
[----:B------:R-:W-:-:S04]  /*54e0*/  FFMA R11, R10, R11, R27 ;  /* 0x0000000b0a0b7223 */ /* 0x000fc8000000001b */
[C---:B------:R-:W-:Y:S01]  /*54f0*/  FFMA R0, R10.reuse, R11, R0 ;  /* 0x0000000b0a007223 */ /* 0x040fe20000000000 */
[----:B------:R-:W-:-:S04]  /*5500*/  FFMA R11, R10, R26, RZ ;  /* 0x0000001a0a0b7223 */ /* 0x000fc800000000ff */
[----:B------:R-:W-:-:S04]  /*5510*/  FFMA R26, R11, R0, R26 ;  /* 0x000000000b1a7223 */ /* 0x000fc8000000001a */
[----:B------:R-:W-:Y:S01]  /*5520*/  @P3 FADD R26, RZ, -R26 ;  /* 0x8000001aff1a3221 */ /* 0x000fe20000000000 */
        /* <DEDUP_REMOVED lines=10> */
.L_x_94:
        /* <DEDUP_REMOVED lines=27> */
[C-C-:B------:R-:W-:Y:S01]  /*5780*/  SHF.L.W.U32.HI R24, R10.reuse, 0x2, R23.reuse ;  /* 0x000000020a187819 */ /* 0x140fe20000010e17 */
[----:B------:R-:W-:Y:S01]  /*5790*/  IMAD.SHL.U32 R10, R10, 0x4, RZ ;  /* 0x000000040a0a7824 */ /* 0x000fe200078e00ff */
[----:B------:R-:W-:Y:S02]  /*57a0*/  SHF.R.U32.HI R23, RZ, 0x1e, R23 ;  /* 0x0000001eff177819 */ /* 0x000fe40000011617 */
[----:B------:R-:W-:Y:S02]  /*57b0*/  SHF.R.S32.HI R11, RZ, 0x1f, R24 ;  /* 0x0000001fff0b7819 */ /* 0x000fe40000011418 */
[----:B------:R-:W-:Y:S02]  /*57c0*/  LOP3.LUT R3, R24, R3, RZ, 0x3c, !PT ;  /* 0x0000000318037212 */ /* 0x000fe400078e3cff */
[C---:B------:R-:W-:Y:S02]  /*57d0*/  LOP3.LUT R10, R11.reuse, R10, RZ, 0x3c, !PT ;  /* 0x0000000a0b0a7212 */ /* 0x040fe400078e3cff */
[----:B------:R-:W-:-:S02]  /*57e0*/  LOP3.LUT R11, R11, R24, RZ, 0x3c, !PT ;  /* 0x000000180b0b7212 */ /* 0x000fc400078e3cff */
[----:B------:R-:W-:Y:S02]  /*57f0*/  LEA.HI R24, R24, R23, RZ, 0x1 ;  /* 0x0000001718187211 */ /* 0x000fe400078f08ff */
[----:B------:R-:W-:Y:S02]  /*5800*/  ISETP.GE.AND P1, PT, R3, RZ, PT ;  /* 0x000000ff0300720c */ /* 0x000fe40003f26270 */
[----:B------:R-:W1:Y:S01]  /*5810*/  I2F.F64.S64 R10, R10 ;  /* 0x0000000a000a7312 */ /* 0x000e620000301c00 */
[----:B------:R-:W-:-:S05]  /*5820*/  IADD3 R3, PT, PT, -R24, RZ, RZ ;  /* 0x000000ff18037210 */ /* 0x000fca0007ffe1ff */
[----:B------:R-:W-:Y:S01]  /*5830*/  @!P2 IMAD.MOV.U32 R24, RZ, RZ, R3 ;  /* 0x000000ffff18a224 */ /* 0x000fe200078e0003 */
[----:B-1----:R-:W-:-:S06]  /*5840*/  DMUL R10, R10, UR8 ;  /* 0x000000080a0a7c28 */ /* 0x002fcc0008000000 */
[----:B0-----:R-:W0:Y:S02]  /*5850*/  F2F.F32.F64 R0, R10 ;  /* 0x0000000a00007310 */ /* 0x001e240000301000 */
[----:B0-----:R-:W-:-:S07]  /*5860*/  FSEL R23, -R0, R0, !P1 ;  /* 0x0000000000177208 */ /* 0x001fce0004800100 */
.L_x_93:
[----:B------:R-:W-:Y:S05]  /*5870*/  BSYNC.RECONVERGENT B1 ;  /* 0x0000000000017941 */ /* 0x000fea0003800200 */
.L_x_92:
[----:B------:R-:W-:Y:S01]  /*5880*/  FMUL R0, R23, R23 ;  /* 0x0000001717007220 */ /* 0x000fe20000400000 */
[C---:B------:R-:W-:Y:S01]  /*5890*/  LOP3.LUT R10, R24.reuse, 0x1, RZ, 0xc0, !PT ;  /* 0x00000001180a7812 */ /* 0x040fe200078ec0ff */
[----:B------:R-:W-:Y:S01]  /*58a0*/  BSSY.RECONVERGENT B1, `(.L_x_95) ;  /* 0x0000043000017945 */ /* 0x000fe20003800200 */
[----:B------:R-:W-:Y:S01]  /*58b0*/  LOP3.LUT P2, RZ, R24, 0x2, RZ, 0xc0, !PT ;  /* 0x0000000218ff7812 */ /* 0x000fe2000784c0ff */
[----:B------:R-:W-:Y:S01]  /*58c0*/  FFMA R3, R0, R13, -0.0013887860113754868507 ;  /* 0xbab607ed00037423 */ /* 0x000fe2000000000d */
[----:B------:R-:W-:-:S04]  /*58d0*/  ISETP.NE.U32.AND P1, PT, R10, 0x1, PT ;  /* 0x000000010a00780c */ /* 0x000fc80003f25070 */
[----:B------:R-:W-:Y:S02]  /*58e0*/  FSEL R3, R3, -0.00019574658654164522886, !P1 ;  /* 0xb94d415303037808 */ /* 0x000fe40004800000 */
[----:B------:R-:W-:Y:S02]  /*58f0*/  FSEL R11, R14, 0.041666727513074874878, P1 ;  /* 0x3d2aaabb0e0b7808 */ /* 0x000fe40000800000 */
[----:B------:R-:W-:Y:S02]  /*5900*/  FSEL R10, -R15, -0.4999999701976776123, P1 ;  /* 0xbeffffff0f0a7808 */ /* 0x000fe40000800100 */
[----:B------:R-:W-:Y:S01]  /*5910*/  FSEL R23, R23, 1, P1 ;  /* 0x3f80000017177808 */ /* 0x000fe20000800000 */
[----:B------:R-:W-:-:S04]  /*5920*/  FFMA R3, R0, R3, R11 ;  /* 0x0000000300037223 */ /* 0x000fc8000000000b */
[C---:B------:R-:W-:Y:S01]  /*5930*/  FFMA R3, R0.reuse, R3, R10 ;  /* 0x0000000300037223 */ /* 0x040fe2000000000a */
[----:B------:R-:W-:-:S04]  /*5940*/  FFMA R0, R0, R23, RZ ;  /* 0x0000001700007223 */ /* 0x000fc800000000ff */
[----:B------:R-:W-:Y:S01]  /*5950*/  FFMA R0, R0, R3, R23 ;  /* 0x0000000300007223 */ /* 0x000fe20000000017 */
[----:B------:R-:W-:-:S03]  /*5960*/  FMUL R3, R8, R26 ;  /* 0x0000001a08037220 */ /* 0x000fc60000400000 */
[----:B------:R-:W-:-:S04]  /*5970*/  @P2 FADD R0, RZ, -R0 ;  /* 0x80000000ff002221 */ /* 0x000fc80000000000 */
[----:B------:R-:W-:Y:S01]  /*5980*/  FMUL R0, R0, R3 ;  /* 0x0000000300007220 */ /* 0x000fe20000400000 */
        /* <DEDUP_REMOVED lines=10> */
.L_x_97:
[----:B0-----:R-:W0:Y:S02]  /*5a30*/  LDC.64 R10, c[0x4][0x158] ;  /* 0x01005600ff0a7b82 */ /* 0x001e240000000a00 */
[----:B0-----:R-:W-:-:S06]  /*5a40*/  IMAD.WIDE.U32 R10, R12, 0x4, R10 ;  /* 0x000000040c0a7825 */ /* 0x001fcc00078e000a */
[----:B------:R-:W2:Y:S01]  /*5a50*/  LDG.E.CONSTANT R10, desc[UR16][R10.64] ;  /* 0x000000100a0a7981 */ /* 0x000ea2000c1e9900 */
[C---:B------:R-:W-:Y:S01]  /*5a60*/  LEA R23, R12.reuse, R1, 0x2 ;  /* 0x000000010c177211 */ /* 0x040fe200078e10ff */
        /* <DEDUP_REMOVED lines=13> */
[----:B0-----:R-:W-:-:S05]  /*5b40*/  IMAD R24, R10, -0x4, R1 ;  /* 0xfffffffc0a187824 */ /* 0x001fca00078e0201 */
        /* <DEDUP_REMOVED lines=8> */
[----:B---3--:R-:W-:Y:S02]  /*5bd0*/  @P0 SHF.L.W.U32.HI R10, R11, R12, R10 ;  /* 0x0000000c0b0a0219 */ /* 0x008fe40000010e0a */
[--C-:B------:R-:W-:Y:S02]  /*5be0*/  SHF.R.U32.HI R12, RZ, 0x1e, R3.reuse ;  /* 0x0000001eff0c7819 */ /* 0x100fe40000011603 */
[C---:B------:R-:W-:Y:S01]  /*5bf0*/  SHF.L.W.U32.HI R23, R10.reuse, 0x2, R3 ;  /* 0x000000020a177819 */ /* 0x040fe20000010e03 */
[----:B------:R-:W-:-:S03]  /*5c00*/  IMAD.SHL.U32 R10, R10, 0x4, RZ ;  /* 0x000000040a0a7824 */ /* 0x000fc600078e00ff */
[----:B------:R-:W-:Y:S02]  /*5c10*/  SHF.R.S32.HI R11, RZ, 0x1f, R23 ;  /* 0x0000001fff0b7819 */ /* 0x000fe40000011417 */
[----:B------:R-:W-:Y:S02]  /*5c20*/  LEA.HI R12, R23, R12, RZ, 0x1 ;  /* 0x0000000c170c7211 */ /* 0x000fe400078f08ff */
[C---:B------:R-:W-:Y:S02]  /*5c30*/  LOP3.LUT R10, R11.reuse, R10, RZ, 0x3c, !PT ;  /* 0x0000000a0b0a7212 */ /* 0x040fe400078e3cff */
[----:B------:R-:W-:Y:S02]  /*5c40*/  LOP3.LUT R11, R11, R23, RZ, 0x3c, !PT ;  /* 0x000000170b0b7212 */ /* 0x000fe400078e3cff */
[----:B------:R-:W-:Y:S02]  /*5c50*/  LOP3.LUT R4, R23, R4, RZ, 0x3c, !PT ;  /* 0x0000000417047212 */ /* 0x000fe400078e3cff */
[----:B------:R-:W-:-:S02]  /*5c60*/  IADD3 R3, PT, PT, -R12, RZ, RZ ;  /* 0x000000ff0c037210 */ /* 0x000fc40007ffe1ff */
[----:B------:R-:W0:Y:S01]  /*5c70*/  I2F.F64.S64 R10, R10 ;  /* 0x0000000a000a7312 */ /* 0x000e220000301c00 */
[----:B------:R-:W-:Y:S02]  /*5c80*/  ISETP.GE.AND P0, PT, R4, RZ, PT ;  /* 0x000000ff0400720c */ /* 0x000fe40003f06270 */
[----:B------:R-:W-:Y:S01]  /*5c90*/  @!P1 IMAD.MOV.U32 R12, RZ, RZ, R3 ;  /* 0x000000ffff0c9224 */ /* 0x000fe200078e0003 */
[----:B0-----:R-:W-:-:S06]  /*5ca0*/  DMUL R10, R10, UR8 ;  /* 0x000000080a0a7c28 */ /* 0x001fcc0008000000 */
[----:B-1----:R-:W0:Y:S02]  /*5cb0*/  F2F.F32.F64 R9, R10 ;  /* 0x0000000a00097310 */ /* 0x002e240000301000 */
[----:B0-----:R-:W-:-:S07]  /*5cc0*/  FSEL R9, -R9, R9, !P0 ;  /* 0x0000000909097208 */ /* 0x001fce0004000100 */
.L_x_96:
[----:B------:R-:W-:Y:S05]  /*5cd0*/  BSYNC.RECONVERGENT B1 ;  /* 0x0000000000017941 */ /* 0x000fea0003800200 */
.L_x_95:
[----:B------:R-:W0:Y:S01]  /*5ce0*/  S2R R4, SR_LANEID ;  /* 0x0000000000047919 */ /* 0x000e220000000000 */
[----:B------:R-:W-:Y:S01]  /*5cf0*/  VOTEU.ANY UR5, UPT, PT ;  /* 0x0000000000057886 */ /* 0x000fe200038e0100 */
[----:B------:R-:W-:Y:S01]  /*5d00*/  MOV R10, UR6 ;  /* 0x00000006000a7c02 */ /* 0x000fe20008000f00 */
[----:B------:R-:W0:Y:S01]  /*5d10*/  FLO.U32 R3, UR5 ;  /* 0x0000000500037d00 */ /* 0x000e2200080e0000 */
[----:B------:R-:W-:-:S07]  /*5d20*/  IMAD.U32 R11, RZ, RZ, UR7 ;  /* 0x00000007ff0b7e24 */ /* 0x000fce000f8e00ff */
[----:B------:R-:W1:Y:S01]  /*5d30*/  POPC R27, UR5 ;  /* 0x00000005001b7d09 */ /* 0x000e620008000000 */
[----:B0-----:R-:W-:-:S13]  /*5d40*/  ISETP.EQ.U32.AND P0, PT, R3, R4, PT ;  /* 0x000000040300720c */ /* 0x001fda0003f02070 */
[----:B-1----:R0:W2:Y:S01]  /*5d50*/  @P0 ATOMG.E.ADD.STRONG.GPU PT, R26, desc[UR16][R10.64+0x4], R27 ;  /* 0x8000041b0a1a09a8 */ /* 0x0020a200081ef110 */
[----:B------:R-:W-:Y:S01]  /*5d60*/  FMUL R4, R9, R9 ;  /* 0x0000000909047220 */ /* 0x000fe20000400000 */
[----:B------:R-:W-:Y:S01]  /*5d70*/  LOP3.LUT R23, R12, 0x1, RZ, 0xc0, !PT ;  /* 0x000000010c177812 */ /* 0x000fe200078ec0ff */
[----:B------:R-:W1:Y:S02]  /*5d80*/  S2R R24, SR_LTMASK ;  /* 0x0000000000187919 */ /* 0x000e640000003900 */
[----:B------:R-:W-:Y:S01]  /*5d90*/  FFMA R13, R4, R13, -0.0013887860113754868507 ;  /* 0xbab607ed040d7423 */ /* 0x000fe2000000000d */
[----:B------:R-:W-:Y:S02]  /*5da0*/  ISETP.NE.U32.AND P0, PT, R23, 0x1, PT ;  /* 0x000000011700780c */ /* 0x000fe40003f05070 */
[----:B------:R-:W-:Y:S02]  /*5db0*/  LOP3.LUT P1, RZ, R12, 0x2, RZ, 0xc0, !PT ;  /* 0x000000020cff7812 */ /* 0x000fe4000782c0ff */
[----:B------:R-:W-:Y:S01]  /*5dc0*/  FSEL R23, R14, 0.041666727513074874878, P0 ;  /* 0x3d2aaabb0e177808 */ /* 0x000fe20000000000 */
[----:B0-----:R-:W0:Y:S01]  /*5dd0*/  LDC.64 R10, c[0x0][0x388] ;  /* 0x0000e200ff0a7b82 */ /* 0x001e220000000a00 */
[----:B------:R-:W-:-:S02]  /*5de0*/  FSEL R13, R13, -0.00019574658654164522886, !P0 ;  /* 0xb94d41530d0d7808 */ /* 0x000fc40004000000 */
[----:B------:R-:W-:Y:S02]  /*5df0*/  FSEL R12, -R15, -0.4999999701976776123, P0 ;  /* 0xbeffffff0f0c7808 */ /* 0x000fe40000000100 */
[----:B------:R-:W-:Y:S01]  /*5e00*/  FSEL R9, R9, 1, P0 ;  /* 0x3f80000009097808 */ /* 0x000fe20000000000 */
[----:B------:R-:W-:-:S04]  /*5e10*/  FFMA R13, R4, R13, R23 ;  /* 0x0000000d040d7223 */ /* 0x000fc80000000017 */
[C---:B------:R-:W-:Y:S01]  /*5e20*/  FFMA R12, R4.reuse, R13, R12 ;  /* 0x0000000d040c7223 */ /* 0x040fe2000000000c */
[----:B------:R-:W-:-:S04]  /*5e30*/  FFMA R4, R4, R9, RZ ;  /* 0x0000000904047223 */ /* 0x000fc800000000ff */
[----:B------:R-:W-:-:S04]  /*5e40*/  FFMA R9, R4, R12, R9 ;  /* 0x0000000c04097223 */ /* 0x000fc80000000009 */
[----:B------:R-:W-:-:S04]  /*5e50*/  @P1 FADD R9, RZ, -R9 ;  /* 0x80000009ff091221 */ /* 0x000fc80000000000 */
[----:B------:R-:W-:Y:S01]  /*5e60*/  FMUL R9, R8, R9 ;  /* 0x0000000908097220 */ /* 0x000fe20000400000 */
[----:B-1----:R-:W-:-:S06]  /*5e70*/  LOP3.LUT R24, R24, UR5, RZ, 0xc0, !PT ;  /* 0x0000000518187c12 */ /* 0x002fcc000f8ec0ff */
[----:B------:R-:W1:Y:S01]  /*5e80*/  POPC R24, R24 ;  /* 0x0000001800187309 */ /* 0x000e620000000000 */
[----:B--2---:R-:W1:Y:S02]  /*5e90*/  SHFL.IDX PT, R3, R26, R3, 0x1f ;  /* 0x00001f031a037589 */ /* 0x004e6400000e0000 */
[----:B-1----:R-:W-:-:S05]  /*5ea0*/  IADD3 R3, PT, PT, R3, R24, RZ ;  /* 0x0000001803037210 */ /* 0x002fca0007ffe0ff */
[----:B------:R-:W-:-:S04]  /*5eb0*/  IMAD.SHL.U32 R3, R3, 0x4, RZ ;  /* 0x0000000403037824 */ /* 0x000fc800078e00ff */
[----:B0-----:R-:W-:-:S05]  /*5ec0*/  IMAD.WIDE R10, R3, 0x4, R10 ;  /* 0x00000004030a7825 */ /* 0x001fca00078e020a */
[----:B------:R0:W-:Y:S04]  /*5ed0*/  STG.E desc[UR16][R10.64], R25 ;  /* 0x000000190a007986 */ /* 0x0001e8000c101910 */
[----:B------:R0:W-:Y:S04]  /*5ee0*/  STG.E desc[UR16][R10.64+0x4], R0 ;  /* 0x000004000a007986 */ /* 0x0001e8000c101910 */
[----:B------:R0:W-:Y:S04]  /*5ef0*/  STG.E desc[UR16][R10.64+0x8], R9 ;  /* 0x000008090a007986 */ /* 0x0001e8000c101910 */
[----:B------:R0:W-:Y:S02]  /*5f00*/  STG.E desc[UR16][R10.64+0xc], R5 ;  /* 0x00000c050a007986 */ /* 0x0001e4000c101910 */
.L_x_6:
[----:B------:R-:W-:Y:S05]  /*5f10*/  BSYNC.RECONVERGENT B0 ;  /* 0x0000000000007941 */ /* 0x000fea0003800200 */
.L_x_5:
[----:B------:R-:W1:Y:S01]  /*5f20*/  LDCU UR8, c[0x0][0x3a0] ;  /* 0x00007400ff0877ac */ /* 0x000e620008000800 */
[----:B------:R-:W-:Y:S02]  /*5f30*/  UIADD3 UR5, UPT, UPT, UR4, 0x1, URZ ;  /* 0x0000000104057890 */ /* 0x000fe4000fffe0ff */
[----:B-1----:R-:W-:-:S05]  /*5f40*/  UISETP.NE.AND UP0, UPT, UR4, UR8, UPT ;  /* 0x000000080400728c */ /* 0x002fca000bf05270 */
[----:B------:R-:W-:-:S04]  /*5f50*/  UMOV UR4, UR5 ;  /* 0x0000000500047c82 */ /* 0x000fc80008000000 */
[----:B------:R-:W-:Y:S05]  /*5f60*/  BRA.U UP0, `(.L_x_98) ;  /* 0xffffffa100a47547 */ /* 0x000fea000b83ffff */
[----:B------:R-:W-:Y:S05]  /*5f70*/  EXIT ;  /* 0x000000000000794d */ /* 0x000fea0003800000 */
        .weak           $__internal_0_$__cuda_sm20_sqrt_rn_f32_slowpath
        .type           $__internal_0_$__cuda_sm20_sqrt_rn_f32_slowpath,@function
        .size           $__internal_0_$__cuda_sm20_sqrt_rn_f32_slowpath,($__internal_1_$__cuda_sm3x_div_rn_noftz_f32_slowpath - $__internal_0_$__cuda_sm20_sqrt_rn_f32_slowpath)
$__internal_0_$__cuda_sm20_sqrt_rn_f32_slowpath:
[----:B------:R-:W-:-:S13]  /*5f80*/  LOP3.LUT P0, RZ, R8, 0x7fffffff, RZ, 0xc0, !PT ;  /* 0x7fffffff08ff7812 */ /* 0x000fda000780c0ff */
[----:B------:R-:W-:Y:S01]  /*5f90*/  @!P0 MOV R24, R8 ;  /* 0x0000000800188202 */ /* 0x000fe20000000f00 */
[----:B------:R-:W-:Y:S06]  /*5fa0*/  @!P0 BRA `(.L_x_99) ;  /* 0x0000000000408947 */ /* 0x000fec0003800000 */
[----:B------:R-:W-:-:S13]  /*5fb0*/  FSETP.GEU.FTZ.AND P0, PT, R8, RZ, PT ;  /* 0x000000ff0800720b */ /* 0x000fda0003f1e000 */
[----:B------:R-:W-:Y:S01]  /*5fc0*/  @!P0 IMAD.MOV.U32 R24, RZ, RZ, 0x7fffffff ;  /* 0x7fffffffff188424 */ /* 0x000fe200078e00ff */
[----:B------:R-:W-:Y:S06]  /*5fd0*/  @!P0 BRA `(.L_x_99) ;  /* 0x0000000000348947 */ /* 0x000fec0003800000 */
[----:B------:R-:W-:-:S13]  /*5fe0*/  FSETP.GTU.FTZ.AND P0, PT, |R8|, +INF , PT ;  /* 0x7f8000000800780b */ /* 0x000fda0003f1c200 */
[----:B------:R-:W-:Y:S01]  /*5ff0*/  @P0 FADD.FTZ R24, R8, 1 ;  /* 0x3f80000008180421 */ /* 0x000fe20000010000 */
[----:B------:R-:W-:Y:S06]  /*6000*/  @P0 BRA `(.L_x_99) ;  /* 0x0000000000280947 */ /* 0x000fec0003800000 */
[----:B------:R-:W-:-:S13]  /*6010*/  FSETP.NEU.FTZ.AND P0, PT, |R8|, +INF , PT ;  /* 0x7f8000000800780b */ /* 0x000fda0003f1d200 */
[----:B------:R-:W-:-:S04]  /*6020*/  @P0 FFMA R24, R8, 1.84467440737095516160e+19, RZ ;  /* 0x5f80000008180823 */ /* 0x000fc800000000ff */
[----:B------:R-:W0:Y:S02]  /*6030*/  @P0 MUFU.RSQ R25, R24 ;  /* 0x0000001800190308 */ /* 0x000e240000001400 */
[----:B0-----:R-:W-:Y:S01]  /*6040*/  @P0 FMUL.FTZ R15, R24, R25 ;  /* 0x00000019180f0220 */ /* 0x001fe20000410000 */
[----:B------:R-:W-:-:S03]  /*6050*/  @P0 FMUL.FTZ R25, R25, 0.5 ;  /* 0x3f00000019190820 */ /* 0x000fc60000410000 */
[----:B------:R-:W-:-:S04]  /*6060*/  @P0 FADD.FTZ R23, -R15, -RZ ;  /* 0x800000ff0f170221 */ /* 0x000fc80000010100 */
[----:B------:R-:W-:Y:S01]  /*6070*/  @P0 FFMA R23, R15, R23, R24 ;  /* 0x000000170f170223 */ /* 0x000fe20000000018 */
[----:B------:R-:W-:-:S03]  /*6080*/  @!P0 MOV R24, R8 ;  /* 0x0000000800188202 */ /* 0x000fc60000000f00 */
[----:B------:R-:W-:-:S04]  /*6090*/  @P0 FFMA R23, R23, R25, R15 ;  /* 0x0000001917170223 */ /* 0x000fc8000000000f */
[----:B------:R-:W-:-:S07]  /*60a0*/  @P0 FMUL.FTZ R24, R23, 2.3283064365386962891e-10 ;  /* 0x2f80000017180820 */ /* 0x000fce0000410000 */
.L_x_99:
[----:B------:R-:W-:Y:S02]  /*60b0*/  IMAD.MOV.U32 R8, RZ, RZ, R9 ;  /* 0x000000ffff087224 */ /* 0x000fe400078e0009 */
[----:B------:R-:W-:-:S04]  /*60c0*/  HFMA2 R9, -RZ, RZ, 0, 0 ;  /* 0x00000000ff097431 */ /* 0x000fc800000001ff */
[----:B------:R-:W-:Y:S05]  /*60d0*/  RET.REL.NODEC R8 `(_Z8resamplePfS_PiS0_iiiS_S_ifi) ;  /* 0xffffff9c08c87950 */ /* 0x000fea0003c3ffff */
        .weak           $__internal_1_$__cuda_sm3x_div_rn_noftz_f32_slowpath
        .type           $__internal_1_$__cuda_sm3x_div_rn_noftz_f32_slowpath,@function
        .size           $__internal_1_$__cuda_sm3x_div_rn_noftz_f32_slowpath,(.L_x_154 - $__internal_1_$__cuda_sm3x_div_rn_noftz_f32_slowpath)
$__internal_1_$__cuda_sm3x_div_rn_noftz_f32_slowpath:
[----:B------:R-:W-:Y:S01]  /*60e0*/  SHF.R.U32.HI R15, RZ, 0x17, R11 ;  /* 0x00000017ff0f7819 */ /* 0x000fe2000001160b */
[----:B------:R-:W-:Y:S01]  /*60f0*/  BSSY.RECONVERGENT B3, `(.L_x_100) ;  /* 0x0000062000037945 */ /* 0x000fe20003800200 */
[----:B------:R-:W-:Y:S02]  /*6100*/  SHF.R.U32.HI R24, RZ, 0x17, R10 ;  /* 0x00000017ff187819 */ /* 0x000fe4000001160a */
[----:B------:R-:W-:Y:S02]  /*6110*/  LOP3.LUT R15, R15, 0xff, RZ, 0xc0, !PT ;  /* 0x000000ff0f0f7812 */ /* 0x000fe400078ec0ff */
[----:B------:R-:W-:-:S03]  /*6120*/  LOP3.LUT R24, R24, 0xff, RZ, 0xc0, !PT ;  /* 0x000000ff18187812 */ /* 0x000fc600078ec0ff */
[----:B------:R-:W-:Y:S01]  /*6130*/  VIADD R26, R15, 0xffffffff ;  /* 0xffffffff0f1a7836 */ /* 0x000fe20000000000 */
[----:B------:R-:W-:-:S04]  /*6140*/  IADD3 R25, PT, PT, R24, -0x1, RZ ;  /* 0xffffffff18197810 */ /* 0x000fc80007ffe0ff */
[----:B------:R-:W-:-:S04]  /*6150*/  ISETP.GT.U32.AND P0, PT, R26, 0xfd, PT ;  /* 0x000000fd1a00780c */ /* 0x000fc80003f04070 */
[----:B------:R-:W-:-:S13]  /*6160*/  ISETP.GT.U32.OR P0, PT, R25, 0xfd, P0 ;  /* 0x000000fd1900780c */ /* 0x000fda0000704470 */
[----:B------:R-:W-:Y:S01]  /*6170*/  @!P0 IMAD.MOV.U32 R23, RZ, RZ, RZ ;  /* 0x000000ffff178224 */ /* 0x000fe200078e00ff */
[----:B------:R-:W-:Y:S06]  /*6180*/  @!P0 BRA `(.L_x_101) ;  /* 0x00000000005c8947 */ /* 0x000fec0003800000 */
[----:B------:R-:W-:Y:S02]  /*6190*/  FSETP.GTU.FTZ.AND P0, PT, |R10|, +INF , PT ;  /* 0x7f8000000a00780b */ /* 0x000fe40003f1c200 */
[----:B------:R-:W-:-:S04]  /*61a0*/  FSETP.GTU.FTZ.AND P1, PT, |R11|, +INF , PT ;  /* 0x7f8000000b00780b */ /* 0x000fc80003f3c200 */
[----:B------:R-:W-:-:S13]  /*61b0*/  PLOP3.LUT P0, PT, P0, P1, PT, 0xf8, 0x8f ;  /* 0x00000000008f781c */ /* 0x000fda0000703f70 */
[----:B------:R-:W-:Y:S05]  /*61c0*/  @P0 BRA `(.L_x_102) ;  /* 0x00000004004c0947 */ /* 0x000fea0003800000 */
[----:B------:R-:W-:-:S13]  /*61d0*/  LOP3.LUT P0, RZ, R11, 0x7fffffff, R10, 0xc8, !PT ;  /* 0x7fffffff0bff7812 */ /* 0x000fda000780c80a */
[----:B------:R-:W-:Y:S05]  /*61e0*/  @!P0 BRA `(.L_x_103) ;  /* 0x00000004003c8947 */ /* 0x000fea0003800000 */
[C---:B------:R-:W-:Y:S02]  /*61f0*/  FSETP.NEU.FTZ.AND P1, PT, |R10|.reuse, +INF , PT ;  /* 0x7f8000000a00780b */ /* 0x040fe40003f3d200 */
[----:B------:R-:W-:Y:S02]  /*6200*/  FSETP.NEU.FTZ.AND P4, PT, |R11|, +INF , PT ;  /* 0x7f8000000b00780b */ /* 0x000fe40003f9d200 */
[----:B------:R-:W-:-:S11]  /*6210*/  FSETP.NEU.FTZ.AND P0, PT, |R10|, +INF , PT ;  /* 0x7f8000000a00780b */ /* 0x000fd60003f1d200 */
[----:B------:R-:W-:Y:S05]  /*6220*/  @!P4 BRA !P1, `(.L_x_103) ;  /* 0x00000004002cc947 */ /* 0x000fea0004800000 */
[----:B------:R-:W-:-:S04]  /*6230*/  LOP3.LUT P1, RZ, R10, 0x7fffffff, RZ, 0xc0, !PT ;  /* 0x7fffffff0aff7812 */ /* 0x000fc8000782c0ff */
[----:B------:R-:W-:-:S13]  /*6240*/  PLOP3.LUT P1, PT, P4, P1, PT, 0x2f, 0xf2 ;  /* 0x0000000000f2781c */ /* 0x000fda0002722577 */
[----:B------:R-:W-:Y:S05]  /*6250*/  @P1 BRA `(.L_x_104) ;  /* 0x0000000400181947 */ /* 0x000fea0003800000 */
[----:B------:R-:W-:-:S04]  /*6260*/  LOP3.LUT P1, RZ, R11, 0x7fffffff, RZ, 0xc0, !PT ;  /* 0x7fffffff0bff7812 */ /* 0x000fc8000782c0ff */
[----:B------:R-:W-:-:S13]  /*6270*/  PLOP3.LUT P0, PT, P0, P1, PT, 0x2f, 0xf2 ;  /* 0x0000000000f2781c */ /* 0x000fda0000702577 */
[----:B------:R-:W-:Y:S05]  /*6280*/  @P0 BRA `(.L_x_105) ;  /* 0x0000000400000947 */ /* 0x000fea0003800000 */
[----:B------:R-:W-:Y:S02]  /*6290*/  ISETP.GE.AND P0, PT, R25, RZ, PT ;  /* 0x000000ff1900720c */ /* 0x000fe40003f06270 */
[----:B------:R-:W-:-:S11]  /*62a0*/  ISETP.GE.AND P1, PT, R26, RZ, PT ;  /* 0x000000ff1a00720c */ /* 0x000fd60003f26270 */
[----:B------:R-:W-:Y:S01]  /*62b0*/  @P0 MOV R23, RZ ;  /* 0x000000ff00170202 */ /* 0x000fe20000000f00 */
[----:B------:R-:W-:Y:S02]  /*62c0*/  @!P0 IMAD.MOV.U32 R23, RZ, RZ, -0x40 ;  /* 0xffffffc0ff178424 */ /* 0x000fe400078e00ff */
[----:B------:R-:W-:Y:S01]  /*62d0*/  @!P0 FFMA R10, R10, 1.84467440737095516160e+19, RZ ;  /* 0x5f8000000a0a8823 */ /* 0x000fe200000000ff */
[----:B------:R-:W-:Y:S02]  /*62e0*/  @!P1 FFMA R11, R11, 1.84467440737095516160e+19, RZ ;  /* 0x5f8000000b0b9823 */ /* 0x000fe400000000ff */
[----:B------:R-:W-:-:S07]  /*62f0*/  @!P1 IADD3 R23, PT, PT, R23, 0x40, RZ ;  /* 0x0000004017179810 */ /* 0x000fce0007ffe0ff */
.L_x_101:
[----:B------:R-:W-:Y:S01]  /*6300*/  LEA R26, R15, 0xc0800000, 0x17 ;  /* 0xc08000000f1a7811 */ /* 0x000fe200078eb8ff */
[----:B------:R-:W-:Y:S01]  /*6310*/  BSSY.RECONVERGENT B4, `(.L_x_106) ;  /* 0x0000036000047945 */ /* 0x000fe20003800200 */
[----:B------:R-:W-:-:S03]  /*6320*/  IADD3 R25, PT, PT, R24, -0x7f, RZ ;  /* 0xffffff8118197810 */ /* 0x000fc60007ffe0ff */
[----:B------:R-:W-:Y:S02]  /*6330*/  IMAD.IADD R26, R11, 0x1, -R26 ;  /* 0x000000010b1a7824 */ /* 0x000fe400078e0a1a */
[C---:B------:R-:W-:Y:S02]  /*6340*/  IMAD R10, R25.reuse, -0x800000, R10 ;  /* 0xff800000190a7824 */ /* 0x040fe400078e020a */
[----:B------:R0:W1:Y:S01]  /*6350*/  MUFU.RCP R28, R26 ;  /* 0x0000001a001c7308 */ /* 0x0000620000001000 */
[----:B------:R-:W-:Y:S01]  /*6360*/  FADD.FTZ R27, -R26, -RZ ;  /* 0x800000ff1a1b7221 */ /* 0x000fe20000010100 */
[----:B0-----:R-:W-:-:S05]  /*6370*/  IADD3 R26, PT, PT, R25, 0x7f, -R15 ;  /* 0x0000007f191a7810 */ /* 0x001fca0007ffe80f */
[----:B------:R-:W-:Y:S02]  /*6380*/  IMAD.IADD R26, R26, 0x1, R23 ;  /* 0x000000011a1a7824 */ /* 0x000fe400078e0217 */
[----:B-1----:R-:W-:-:S04]  /*6390*/  FFMA R11, R28, R27, 1 ;  /* 0x3f8000001c0b7423 */ /* 0x002fc8000000001b */
[----:B------:R-:W-:-:S04]  /*63a0*/  FFMA R11, R28, R11, R28 ;  /* 0x0000000b1c0b7223 */ /* 0x000fc8000000001c */
[----:B------:R-:W-:-:S04]  /*63b0*/  FFMA R24, R10, R11, RZ ;  /* 0x0000000b0a187223 */ /* 0x000fc800000000ff */
[----:B------:R-:W-:-:S04]  /*63c0*/  FFMA R28, R27, R24, R10 ;  /* 0x000000181b1c7223 */ /* 0x000fc8000000000a */
[----:B------:R-:W-:-:S04]  /*63d0*/  FFMA R24, R11, R28, R24 ;  /* 0x0000001c0b187223 */ /* 0x000fc80000000018 */
[----:B------:R-:W-:-:S04]  /*63e0*/  FFMA R27, R27, R24, R10 ;  /* 0x000000181b1b7223 */ /* 0x000fc8000000000a */
[----:B------:R-:W-:-:S05]  /*63f0*/  FFMA R10, R11, R27, R24 ;  /* 0x0000001b0b0a7223 */ /* 0x000fca0000000018 */
[----:B------:R-:W-:-:S04]  /*6400*/  SHF.R.U32.HI R15, RZ, 0x17, R10 ;  /* 0x00000017ff0f7819 */ /* 0x000fc8000001160a */
[----:B------:R-:W-:-:S04]  /*6410*/  LOP3.LUT R15, R15, 0xff, RZ, 0xc0, !PT ;  /* 0x000000ff0f0f7812 */ /* 0x000fc800078ec0ff */
[----:B------:R-:W-:-:S05]  /*6420*/  IADD3 R15, PT, PT, R15, R26, RZ ;  /* 0x0000001a0f0f7210 */ /* 0x000fca0007ffe0ff */
[----:B------:R-:W-:-:S05]  /*6430*/  VIADD R23, R15, 0xffffffff ;  /* 0xffffffff0f177836 */ /* 0x000fca0000000000 */
[----:B------:R-:W-:-:S13]  /*6440*/  ISETP.GE.U32.AND P0, PT, R23, 0xfe, PT ;  /* 0x000000fe1700780c */ /* 0x000fda0003f06070 */
[----:B------:R-:W-:Y:S05]  /*6450*/  @!P0 BRA `(.L_x_107) ;  /* 0x0000000000808947 */ /* 0x000fea0003800000 */
[----:B------:R-:W-:-:S13]  /*6460*/  ISETP.GT.AND P0, PT, R15, 0xfe, PT ;  /* 0x000000fe0f00780c */ /* 0x000fda0003f04270 */
[----:B------:R-:W-:Y:S05]  /*6470*/  @P0 BRA `(.L_x_108) ;  /* 0x00000000006c0947 */ /* 0x000fea0003800000 */
[----:B------:R-:W-:-:S13]  /*6480*/  ISETP.GE.AND P0, PT, R15, 0x1, PT ;  /* 0x000000010f00780c */ /* 0x000fda0003f06270 */
[----:B------:R-:W-:Y:S05]  /*6490*/  @P0 BRA `(.L_x_109) ;  /* 0x0000000000740947 */ /* 0x000fea0003800000 */
[----:B------:R-:W-:Y:S02]  /*64a0*/  ISETP.GE.AND P0, PT, R15, -0x18, PT ;  /* 0xffffffe80f00780c */ /* 0x000fe40003f06270 */
[----:B------:R-:W-:-:S11]  /*64b0*/  LOP3.LUT R10, R10, 0x80000000, RZ, 0xc0, !PT ;  /* 0x800000000a0a7812 */ /* 0x000fd600078ec0ff */
[----:B------:R-:W-:Y:S05]  /*64c0*/  @!P0 BRA `(.L_x_109) ;  /* 0x0000000000688947 */ /* 0x000fea0003800000 */
[-CC-:B------:R-:W-:Y:S01]  /*64d0*/  FFMA.RZ R23, R11, R27.reuse, R24.reuse ;  /* 0x0000001b0b177223 */ /* 0x180fe2000000c018 */
[C---:B------:R-:W-:Y:S02]  /*64e0*/  IADD3 R26, PT, PT, R15.reuse, 0x20, RZ ;  /* 0x000000200f1a7810 */ /* 0x040fe40007ffe0ff */
[----:B------:R-:W-:Y:S02]  /*64f0*/  ISETP.NE.AND P4, PT, R15, RZ, PT ;  /* 0x000000ff0f00720c */ /* 0x000fe40003f85270 */
[----:B------:R-:W-:Y:S01]  /*6500*/  LOP3.LUT R25, R23, 0x7fffff, RZ, 0xc0, !PT ;  /* 0x007fffff17197812 */ /* 0x000fe200078ec0ff */
[CCC-:B------:R-:W-:Y:S01]  /*6510*/  FFMA.RP R23, R11.reuse, R27.reuse, R24.reuse ;  /* 0x0000001b0b177223 */ /* 0x1c0fe20000008018 */
[----:B------:R-:W-:Y:S01]  /*6520*/  FFMA.RM R24, R11, R27, R24 ;  /* 0x0000001b0b187223 */ /* 0x000fe20000004018 */
[----:B------:R-:W-:Y:S01]  /*6530*/  ISETP.NE.AND P1, PT, R15, RZ, PT ;  /* 0x000000ff0f00720c */ /* 0x000fe20003f25270 */
[----:B------:R-:W-:Y:S01]  /*6540*/  IMAD.MOV R15, RZ, RZ, -R15 ;  /* 0x000000ffff0f7224 */ /* 0x000fe200078e0a0f */
[----:B------:R-:W-:-:S02]  /*6550*/  LOP3.LUT R25, R25, 0x800000, RZ, 0xfc, !PT ;  /* 0x0080000019197812 */ /* 0x000fc400078efcff */
[----:B------:R-:W-:Y:S02]  /*6560*/  FSETP.NEU.FTZ.AND P0, PT, R23, R24, PT ;  /* 0x000000181700720b */ /* 0x000fe40003f1d000 */
[----:B------:R-:W-:Y:S02]  /*6570*/  SHF.L.U32 R26, R25, R26, RZ ;  /* 0x0000001a191a7219 */ /* 0x000fe400000006ff */
[----:B------:R-:W-:Y:S02]  /*6580*/  SEL R24, R15, RZ, P4 ;  /* 0x000000ff0f187207 */ /* 0x000fe40002000000 */
[----:B------:R-:W-:Y:S02]  /*6590*/  ISETP.NE.AND P1, PT, R26, RZ, P1 ;  /* 0x000000ff1a00720c */ /* 0x000fe40000f25270 */
[----:B------:R-:W-:Y:S02]  /*65a0*/  SHF.R.U32.HI R24, RZ, R24, R25 ;  /* 0x00000018ff187219 */ /* 0x000fe40000011619 */
[----:B------:R-:W-:-:S02]  /*65b0*/  PLOP3.LUT P0, PT, P0, P1, PT, 0xf8, 0x8f ;  /* 0x00000000008f781c */ /* 0x000fc40000703f70 */
[----:B------:R-:W-:Y:S02]  /*65c0*/  SHF.R.U32.HI R26, RZ, 0x1, R24 ;  /* 0x00000001ff1a7819 */ /* 0x000fe40000011618 */
[----:B------:R-:W-:-:S04]  /*65d0*/  SEL R11, RZ, 0x1, !P0 ;  /* 0x00000001ff0b7807 */ /* 0x000fc80004000000 */
[----:B------:R-:W-:-:S04]  /*65e0*/  LOP3.LUT R11, R11, 0x1, R26, 0xf8, !PT ;  /* 0x000000010b0b7812 */ /* 0x000fc800078ef81a */
[----:B------:R-:W-:-:S04]  /*65f0*/  LOP3.LUT R11, R11, R24, RZ, 0xc0, !PT ;  /* 0x000000180b0b7212 */ /* 0x000fc800078ec0ff */
[----:B------:R-:W-:-:S04]  /*6600*/  IADD3 R11, PT, PT, R26, R11, RZ ;  /* 0x0000000b1a0b7210 */ /* 0x000fc80007ffe0ff */
[----:B------:R-:W-:Y:S01]  /*6610*/  LOP3.LUT R10, R11, R10, RZ, 0xfc, !PT ;  /* 0x0000000a0b0a7212 */ /* 0x000fe200078efcff */
[----:B------:R-:W-:Y:S06]  /*6620*/  BRA `(.L_x_109) ;  /* 0x0000000000107947 */ /* 0x000fec0003800000 */
.L_x_108:
[----:B------:R-:W-:-:S04]  /*6630*/  LOP3.LUT R10, R10, 0x80000000, RZ, 0xc0, !PT ;  /* 0x800000000a0a7812 */ /* 0x000fc800078ec0ff */
[----:B------:R-:W-:Y:S01]  /*6640*/  LOP3.LUT R10, R10, 0x7f800000, RZ, 0xfc, !PT ;  /* 0x7f8000000a0a7812 */ /* 0x000fe200078efcff */
[----:B------:R-:W-:Y:S06]  /*6650*/  BRA `(.L_x_109) ;  /* 0x0000000000047947 */ /* 0x000fec0003800000 */
.L_x_107:
[----:B------:R-:W-:-:S07]  /*6660*/  IMAD R10, R26, 0x800000, R10 ;  /* 0x008000001a0a7824 */ /* 0x000fce00078e020a */
.L_x_109:
[----:B------:R-:W-:Y:S05]  /*6670*/  BSYNC.RECONVERGENT B4 ;  /* 0x0000000000047941 */ /* 0x000fea0003800200 */
.L_x_106:
[----:B------:R-:W-:Y:S05]  /*6680*/  BRA `(.L_x_110) ;  /* 0x0000000000207947 */ /* 0x000fea0003800000 */
.L_x_105:
[----:B------:R-:W-:-:S04]  /*6690*/  LOP3.LUT R10, R11, 0x80000000, R10, 0x48, !PT ;  /* 0x800000000b0a7812 */ /* 0x000fc800078e480a */
[----:B------:R-:W-:Y:S01]  /*66a0*/  LOP3.LUT R10, R10, 0x7f800000, RZ, 0xfc, !PT ;  /* 0x7f8000000a0a7812 */ /* 0x000fe200078efcff */
[----:B------:R-:W-:Y:S06]  /*66b0*/  BRA `(.L_x_110) ;  /* 0x0000000000147947 */ /* 0x000fec0003800000 */
.L_x_104:
[----:B------:R-:W-:Y:S01]  /*66c0*/  LOP3.LUT R10, R11, 0x80000000, R10, 0x48, !PT ;  /* 0x800000000b0a7812 */ /* 0x000fe200078e480a */
[----:B------:R-:W-:Y:S06]  /*66d0*/  BRA `(.L_x_110) ;  /* 0x00000000000c7947 */ /* 0x000fec0003800000 */
.L_x_103:
[----:B------:R-:W0:Y:S01]  /*66e0*/  MUFU.RSQ R10, -QNAN ;  /* 0xffc00000000a7908 */ /* 0x000e220000001400 */
[----:B------:R-:W-:Y:S05]  /*66f0*/  BRA `(.L_x_110) ;  /* 0x0000000000047947 */ /* 0x000fea0003800000 */
.L_x_102:
[----:B------:R-:W-:-:S07]  /*6700*/  FADD.FTZ R10, R10, R11 ;  /* 0x0000000b0a0a7221 */ /* 0x000fce0000010000 */
.L_x_110:
[----:B------:R-:W-:Y:S05]  /*6710*/  BSYNC.RECONVERGENT B3 ;  /* 0x0000000000037941 */ /* 0x000fea0003800200 */
.L_x_100:
[----:B------:R-:W-:Y:S01]  /*6720*/  HFMA2 R11, -RZ, RZ, 0, 0 ;  /* 0x00000000ff0b7431 */ /* 0x000fe200000001ff */
[----:B0-----:R-:W-:Y:S01]  /*6730*/  MOV R15, R10 ;  /* 0x0000000a000f7202 */ /* 0x001fe20000000f00 */
[----:B------:R-:W-:-:S04]  /*6740*/  IMAD.MOV.U32 R10, RZ, RZ, R12 ;  /* 0x000000ffff0a7224 */ /* 0x000fc800078e000c */
[----:B------:R-:W-:Y:S05]  /*6750*/  RET.REL.NODEC R10 `(_Z8resamplePfS_PiS0_iiiS_S_ifi) ;  /* 0xffffff980a287950 */ /* 0x000fea0003c3ffff */
.L_x_111:
        /* <DEDUP_REMOVED lines=10> */
.L_x_154:


//--------------------- .text._Z14createClustersPfS_S_S_iiPi --------------------------
	.section	.text._Z14createClustersPfS_S_S_iiPi,"ax",@progbits
	.align	128
        .global         _Z14createClustersPfS_S_S_iiPi
        .type           _Z14createClustersPfS_S_S_iiPi,@function
        .size           _Z14createClustersPfS_S_S_iiPi,(.L_x_162 - _Z14createClustersPfS_S_S_iiPi)
        .other          _Z14createClustersPfS_S_S_iiPi,@"STO_CUDA_ENTRY STV_DEFAULT"
_Z14createClustersPfS_S_S_iiPi:
.text._Z14createClustersPfS_S_S_iiPi:
[----:B------:R-:W-:Y:S01]  /*0000*/  LDC R1, c[0x0][0x37c] ;  /* 0x0000df00ff017b82 */ /* 0x000fe20000000800 */
[----:B------:R-:W0:Y:S07]  /*0010*/  S2R R3, SR_TID.X ;  /* 0x0000000000037919 */ /* 0x000e2e0000002100 */
[----:B------:R-:W0:Y:S01]  /*0020*/  S2UR UR4, SR_CTAID.X ;  /* 0x00000000000479c3 */ /* 0x000e220000002500 */
[----:B------:R-:W1:Y:S07]  /*0030*/  LDCU UR12, c[0x0][0x3a0] ;  /* 0x00007400ff0c77ac */ /* 0x000e6e0008000800 */
[----:B------:R-:W0:Y:S02]  /*0040*/  LDC R0, c[0x0][0x360] ;  /* 0x0000d800ff007b82 */ /* 0x000e240000000800 */
[----:B0-----:R-:W-:-:S05]  /*0050*/  IMAD R0, R0, UR4, R3 ;  /* 0x0000000400007c24 */ /* 0x001fca000f8e0203 */
[----:B-1----:R-:W-:-:S13]  /*0060*/  ISETP.GE.AND P0, PT, R0, UR12, PT ;  /* 0x0000000c00007c0c */ /* 0x002fda000bf06270 */
[----:B------:R-:W-:Y:S05]  /*0070*/  @P0 EXIT ;  /* 0x000000000000094d */ /* 0x000fea0003800000 */
[----:B------:R-:W0:Y:S01]  /*0080*/  LDCU UR5, c[0x0][0x3a4] ;  /* 0x00007480ff0577ac */ /* 0x000e220008000800 */
[----:B------:R-:W-:Y:S01]  /*0090*/  IMAD.MOV.U32 R4, RZ, RZ, -0x1 ;  /* 0xffffffffff047424 */ /* 0x000fe200078e00ff */
[----:B------:R-:W1:Y:S01]  /*00a0*/  LDCU.64 UR10, c[0x0][0x358] ;  /* 0x00006b00ff0a77ac */ /* 0x000e620008000a00 */
[----:B0-----:R-:W-:-:S09]  /*00b0*/  UISETP.GE.AND UP0, UPT, UR5, URZ, UPT ;  /* 0x000000ff0500728c */ /* 0x001fd2000bf06270 */
[----:B-1----:R-:W-:Y:S05]  /*00c0*/  BRA.U !UP0, `(.L_x_112) ;  /* 0x0000000d081c7547 */ /* 0x002fea000b800000 */
[----:B------:R-:W0:Y:S02]  /*00d0*/  LDC.64 R2, c[0x0][0x388] ;  /* 0x0000e200ff027b82 */ /* 0x000e240000000a00 */
[----:B0-----:R-:W-:-:S05]  /*00e0*/  IMAD.WIDE R2, R0, 0x4, R2 ;  /* 0x0000000400027825 */ /* 0x001fca00078e0202 */
[----:B------:R0:W5:Y:S01]  /*00f0*/  LDG.E R5, desc[UR10][R2.64] ;  /* 0x0000000a02057981 */ /* 0x000162000c1e1900 */
[----:B------:R-:W-:Y:S01]  /*0100*/  UISETP.GE.U32.AND UP1, UPT, UR5, 0xf, UPT ;  /* 0x0000000f0500788c */ /* 0x000fe2000bf26070 */
[----:B------:R-:W-:Y:S01]  /*0110*/  IMAD.MOV.U32 R4, RZ, RZ, -0x1 ;  /* 0xffffffffff047424 */ /* 0x000fe200078e00ff */
[----:B------:R-:W-:Y:S01]  /*0120*/  UIADD3 UR4, UPT, UPT, UR5, 0x1, URZ ;  /* 0x0000000105047890 */ /* 0x000fe2000fffe0ff */
[----:B------:R-:W-:Y:S02]  /*0130*/  IMAD.MOV.U32 R6, RZ, RZ, 0x7f7fffff ;  /* 0x7f7fffffff067424 */ /* 0x000fe400078e00ff */
[----:B------:R-:W-:Y:S01]  /*0140*/  IMAD.MOV.U32 R7, RZ, RZ, RZ ;  /* 0x000000ffff077224 */ /* 0x000fe200078e00ff */
[----:B------:R-:W-:-:S04]  /*0150*/  ULOP3.LUT UR8, UR4, 0xf, URZ, 0xc0, !UPT ;  /* 0x0000000f04087892 */ /* 0x000fc8000f8ec0ff */
[----:B------:R-:W-:Y:S01]  /*0160*/  UISETP.NE.AND UP0, UPT, UR8, URZ, UPT ;  /* 0x000000ff0800728c */ /* 0x000fe2000bf05270 */
[----:B0-----:R-:W-:Y:S10]  /*0170*/  BRA.U !UP1, `(.L_x_113) ;  /* 0x00000005097c7547 */ /* 0x001ff4000b800000 */
[----:B------:R-:W0:Y:S01]  /*0180*/  LDCU.64 UR6, c[0x0][0x390] ;  /* 0x00007200ff0677ac */ /* 0x000e220008000a00 */
[----:B------:R-:W-:Y:S01]  /*0190*/  MOV R4, 0xffffffff ;  /* 0xffffffff00047802 */ /* 0x000fe20000000f00 */
[----:B------:R-:W-:Y:S01]  /*01a0*/  IMAD.MOV.U32 R6, RZ, RZ, 0x7f7fffff ;  /* 0x7f7fffffff067424 */ /* 0x000fe200078e00ff */
[----:B------:R-:W-:Y:S01]  /*01b0*/  ULOP3.LUT UR9, UR4, 0xfffffff0, URZ, 0xc0, !UPT ;  /* 0xfffffff004097892 */ /* 0x000fe2000f8ec0ff */
[----:B------:R-:W-:-:S05]  /*01c0*/  IMAD.MOV.U32 R8, RZ, RZ, RZ ;  /* 0x000000ffff087224 */ /* 0x000fca00078e00ff */
[----:B------:R-:W-:Y:S01]  /*01d0*/  IMAD.U32 R7, RZ, RZ, UR9 ;  /* 0x00000009ff077e24 */ /* 0x000fe2000f8e00ff */
[----:B0-----:R-:W-:-:S04]  /*01e0*/  UIADD3 UR5, UP1, UPT, UR6, 0x20, URZ ;  /* 0x0000002006057890 */ /* 0x001fc8000ff3e0ff */
[----:B------:R-:W-:Y:S02]  /*01f0*/  UIADD3.X UR6, UPT, UPT, URZ, UR7, URZ, UP1, !UPT ;  /* 0x00000007ff067290 */ /* 0x000fe40008ffe4ff */
[----:B------:R-:W-:-:S04]  /*0200*/  IMAD.U32 R2, RZ, RZ, UR5 ;  /* 0x00000005ff027e24 */ /* 0x000fc8000f8e00ff */
[----:B------:R-:W-:-:S07]  /*0210*/  MOV R3, UR6 ;  /* 0x0000000600037c02 */ /* 0x000fce0008000f00 */
.L_x_114:
[----:B------:R-:W2:Y:S04]  /*0220*/  LDG.E R13, desc[UR10][R2.64+-0x20] ;  /* 0xffffe00a020d7981 */ /* 0x000ea8000c1e1900 */
[----:B------:R-:W3:Y:S04]  /*0230*/  LDG.E R15, desc[UR10][R2.64+-0x1c] ;  /* 0xffffe40a020f7981 */ /* 0x000ee8000c1e1900 */
[----:B------:R-:W4:Y:S04]  /*0240*/  LDG.E R17, desc[UR10][R2.64+-0x18] ;  /* 0xffffe80a02117981 */ /* 0x000f28000c1e1900 */
        /* <DEDUP_REMOVED lines=12> */
[----:B------:R-:W4:Y:S01]  /*0310*/  LDG.E R12, desc[UR10][R2.64+0x1c] ;  /* 0x00001c0a020c7981 */ /* 0x000f22000c1e1900 */
[C---:B--2--5:R-:W-:Y:S01]  /*0320*/  FADD R13, -R5.reuse, R13 ;  /* 0x0000000d050d7221 */ /* 0x064fe20000000100 */
[----:B---3--:R-:W-:-:S04]  /*0330*/  FADD R15, -R5, R15 ;  /* 0x0000000f050f7221 */ /* 0x008fc80000000100 */
[----:B------:R-:W-:Y:S01]  /*0340*/  FSETP.GEU.AND P3, PT, |R13|, R6, PT ;  /* 0x000000060d00720b */ /* 0x000fe20003f6e200 */
[----:B----4-:R-:W-:-:S03]  /*0350*/  FADD R17, -R5, R17 ;  /* 0x0000001105117221 */ /* 0x010fc60000000100 */
[----:B------:R-:W-:Y:S02]  /*0360*/  FSEL R6, |R13|, R6, !P3 ;  /* 0x000000060d067208 */ /* 0x000fe40005800200 */
[----:B------:R-:W-:Y:S01]  /*0370*/  SEL R4, R8, R4, !P3 ;  /* 0x0000000408047207 */ /* 0x000fe20005800000 */
[----:B------:R-:W-:Y:S01]  /*0380*/  FADD R19, -R5, R19 ;  /* 0x0000001305137221 */ /* 0x000fe20000000100 */
[----:B------:R-:W-:Y:S01]  /*0390*/  FSETP.GEU.AND P4, PT, |R15|, R6, PT ;  /* 0x000000060f00720b */ /* 0x000fe20003f8e200 */
[----:B------:R-:W-:-:S03]  /*03a0*/  FADD R13, -R5, R26 ;  /* 0x0000001a050d7221 */ /* 0x000fc60000000100 */
[----:B------:R-:W-:Y:S01]  /*03b0*/  FSEL R6, |R15|, R6, !P4 ;  /* 0x000000060f067208 */ /* 0x000fe20006000200 */
[----:B------:R-:W-:-:S03]  /*03c0*/  FADD R15, -R5, R28 ;  /* 0x0000001c050f7221 */ /* 0x000fc60000000100 */
[----:B------:R-:W-:Y:S01]  /*03d0*/  FSETP.GEU.AND P5, PT, |R17|, R6, PT ;  /* 0x000000061100720b */ /* 0x000fe20003fae200 */
[----:B------:R-:W-:-:S03]  /*03e0*/  FADD R9, -R5, R9 ;  /* 0x0000000905097221 */ /* 0x000fc60000000100 */
[----:B------:R-:W-:Y:S01]  /*03f0*/  FSEL R6, |R17|, R6, !P5 ;  /* 0x0000000611067208 */ /* 0x000fe20006800200 */
[----:B------:R-:W-:Y:S02]  /*0400*/  @!P4 VIADD R4, R8, 0x1 ;  /* 0x000000010804c836 */ /* 0x000fe40000000000 */
[----:B------:R-:W-:Y:S01]  /*0410*/  FADD R11, -R5, R11 ;  /* 0x0000000b050b7221 */ /* 0x000fe20000000100 */
[----:B------:R-:W-:-:S04]  /*0420*/  FSETP.GEU.AND P6, PT, |R19|, R6, PT ;  /* 0x000000061300720b */ /* 0x000fc80003fce200 */
[----:B------:R-:W-:Y:S01]  /*0430*/  FSEL R6, |R19|, R6, !P6 ;  /* 0x0000000613067208 */ /* 0x000fe20007000200 */
[----:B------:R-:W-:-:S03]  /*0440*/  @!P5 VIADD R4, R8, 0x2 ;  /* 0x000000020804d836 */ /* 0x000fc60000000000 */
        /* <DEDUP_REMOVED lines=8> */
[----:B------:R-:W-:Y:S01]  /*04d0*/  FADD R9, -R5, R10 ;  /* 0x0000000a05097221 */ /* 0x000fe20000000100 */
[----:B------:R-:W-:Y:S02]  /*04e0*/  @!P1 IADD3 R4, PT, PT, R8, 0x5, RZ ;  /* 0x0000000508049810 */ /* 0x000fe40007ffe0ff */
[----:B------:R-:W-:-:S04]  /*04f0*/  FSETP.GEU.AND P3, PT, |R11|, R6, PT ;  /* 0x000000060b00720b */ /* 0x000fc80003f6e200 */
[----:B------:R-:W-:Y:S01]  /*0500*/  FSEL R6, |R11|, R6, !P3 ;  /* 0x000000060b067208 */ /* 0x000fe20005800200 */
[----:B------:R-:W-:Y:S01]  /*0510*/  FADD R11, -R5, R24 ;  /* 0x00000018050b7221 */ /* 0x000fe20000000100 */
[----:B------:R-:W-:Y:S02]  /*0520*/  @!P2 VIADD R4, R8, 0x6 ;  /* 0x000000060804a836 */ /* 0x000fe40000000000 */
        /* <DEDUP_REMOVED lines=26> */
[----:B------:R-:W-:Y:S01]  /*06d0*/  @!P2 VIADD R4, R8, 0xd ;  /* 0x0000000d0804a836 */ /* 0x000fe20000000000 */
[----:B------:R-:W-:Y:S02]  /*06e0*/  IADD3 R2, P2, PT, R2, 0x40, RZ ;  /* 0x0000004002027810 */ /* 0x000fe40007f5e0ff */
[----:B------:R-:W-:-:S03]  /*06f0*/  FSETP.GEU.AND P0, PT, |R11|, R6, PT ;  /* 0x000000060b00720b */ /* 0x000fc60003f0e200 */
[----:B------:R-:W-:Y:S01]  /*0700*/  IMAD.X R3, RZ, RZ, R3, P2 ;  /* 0x000000ffff037224 */ /* 0x000fe200010e0603 */
[----:B------:R-:W-:Y:S02]  /*0710*/  FSEL R6, |R11|, R6, !P0 ;  /* 0x000000060b067208 */ /* 0x000fe40004000200 */
[----:B------:R-:W-:-:S07]  /*0720*/  @!P3 IADD3 R4, PT, PT, R8, 0xe, RZ ;  /* 0x0000000e0804b810 */ /* 0x000fce0007ffe0ff */
[C---:B------:R-:W-:Y:S02]  /*0730*/  @!P0 VIADD R4, R8.reuse, 0xf ;  /* 0x0000000f08048836 */ /* 0x040fe40000000000 */
[----:B------:R-:W-:-:S05]  /*0740*/  VIADD R8, R8, 0x10 ;  /* 0x0000001008087836 */ /* 0x000fca0000000000 */
[----:B------:R-:W-:-:S13]  /*0750*/  ISETP.NE.AND P1, PT, R8, R7, PT ;  /* 0x000000070800720c */ /* 0x000fda0003f25270 */
[----:B------:R-:W-:Y:S05]  /*0760*/  @P1 BRA `(.L_x_114) ;  /* 0xfffffff800ac1947 */ /* 0x000fea000383ffff */
.L_x_113:
[----:B------:R-:W-:Y:S05]  /*0770*/  BRA.U !UP0, `(.L_x_112) ;  /* 0x0000000508707547 */ /* 0x000fea000b800000 */
[----:B------:R-:W-:Y:S02]  /*0780*/  UISETP.GE.U32.AND UP0, UPT, UR8, 0x8, UPT ;  /* 0x000000080800788c */ /* 0x000fe4000bf06070 */
[----:B------:R-:W-:-:S04]  /*0790*/  ULOP3.LUT UR5, UR4, 0x7, URZ, 0xc0, !UPT ;  /* 0x0000000704057892 */ /* 0x000fc8000f8ec0ff */
[----:B------:R-:W-:-:S03]  /*07a0*/  UISETP.NE.AND UP1, UPT, UR5, URZ, UPT ;  /* 0x000000ff0500728c */ /* 0x000fc6000bf25270 */
[----:B------:R-:W-:Y:S08]  /*07b0*/  BRA.U !UP0, `(.L_x_115) ;  /* 0x0000000108ac7547 */ /* 0x000ff0000b800000 */
[----:B------:R-:W0:Y:S02]  /*07c0*/  LDC.64 R2, c[0x0][0x390] ;  /* 0x0000e400ff027b82 */ /* 0x000e240000000a00 */
[----:B0-----:R-:W-:-:S05]  /*07d0*/  IMAD.WIDE.U32 R2, R7, 0x4, R2 ;  /* 0x0000000407027825 */ /* 0x001fca00078e0002 */
[----:B------:R-:W2:Y:S04]  /*07e0*/  LDG.E R8, desc[UR10][R2.64] ;  /* 0x0000000a02087981 */ /* 0x000ea8000c1e1900 */
[----:B------:R-:W3:Y:S04]  /*07f0*/  LDG.E R10, desc[UR10][R2.64+0x4] ;  /* 0x0000040a020a7981 */ /* 0x000ee8000c1e1900 */
[----:B------:R-:W4:Y:S04]  /*0800*/  LDG.E R12, desc[UR10][R2.64+0x8] ;  /* 0x0000080a020c7981 */ /* 0x000f28000c1e1900 */
[----:B------:R-:W4:Y:S04]  /*0810*/  LDG.E R14, desc[UR10][R2.64+0xc] ;  /* 0x00000c0a020e7981 */ /* 0x000f28000c1e1900 */
[----:B------:R-:W4:Y:S04]  /*0820*/  LDG.E R16, desc[UR10][R2.64+0x10] ;  /* 0x0000100a02107981 */ /* 0x000f28000c1e1900 */
[----:B------:R-:W4:Y:S04]  /*0830*/  LDG.E R18, desc[UR10][R2.64+0x14] ;  /* 0x0000140a02127981 */ /* 0x000f28000c1e1900 */
[----:B------:R-:W4:Y:S04]  /*0840*/  LDG.E R20, desc[UR10][R2.64+0x18] ;  /* 0x0000180a02147981 */ /* 0x000f28000c1e1900 */
[----:B------:R0:W4:Y:S01]  /*0850*/  LDG.E R22, desc[UR10][R2.64+0x1c] ;  /* 0x00001c0a02167981 */ /* 0x000122000c1e1900 */
[C---:B--2--5:R-:W-:Y:S01]  /*0860*/  FADD R9, -R5.reuse, R8 ;  /* 0x0000000805097221 */ /* 0x064fe20000000100 */
[----:B---3--:R-:W-:-:S04]  /*0870*/  FADD R11, -R5, R10 ;  /* 0x0000000a050b7221 */ /* 0x008fc80000000100 */
[----:B------:R-:W-:-:S04]  /*0880*/  FSETP.GEU.AND P2, PT, |R9|, R6, PT ;  /* 0x000000060900720b */ /* 0x000fc80003f4e200 */
[----:B------:R-:W-:Y:S01]  /*0890*/  FSEL R6, |R9|, R6, !P2 ;  /* 0x0000000609067208 */ /* 0x000fe20005000200 */
[----:B----4-:R-:W-:Y:S01]  /*08a0*/  FADD R9, -R5, R12 ;  /* 0x0000000c05097221 */ /* 0x010fe20000000100 */
[----:B------:R-:W-:Y:S02]  /*08b0*/  SEL R4, R7, R4, !P2 ;  /* 0x0000000407047207 */ /* 0x000fe40005000000 */
[----:B------:R-:W-:Y:S01]  /*08c0*/  FSETP.GEU.AND P3, PT, |R11|, R6, PT ;  /* 0x000000060b00720b */ /* 0x000fe20003f6e200 */
[----:B0-----:R-:W-:-:S03]  /*08d0*/  FADD R3, -R5, R16 ;  /* 0x0000001005037221 */ /* 0x001fc60000000100 */
[----:B------:R-:W-:Y:S01]  /*08e0*/  FSEL R6, |R11|, R6, !P3 ;  /* 0x000000060b067208 */ /* 0x000fe20005800200 */
[C---:B------:R-:W-:Y:S01]  /*08f0*/  FADD R11, -R5.reuse, R14 ;  /* 0x0000000e050b7221 */ /* 0x040fe20000000100 */
[----:B------:R-:W-:Y:S02]  /*0900*/  FADD R18, -R5, R18 ;  /* 0x0000001205127221 */ /* 0x000fe40000000100 */
[----:B------:R-:W-:Y:S01]  /*0910*/  FSETP.GEU.AND P4, PT, |R9|, R6, PT ;  /* 0x000000060900720b */ /* 0x000fe20003f8e200 */
[----:B------:R-:W-:-:S03]  /*0920*/  FADD R20, -R5, R20 ;  /* 0x0000001405147221 */ /* 0x000fc60000000100 */
[----:B------:R-:W-:Y:S02]  /*0930*/  FSEL R6, |R9|, R6, !P4 ;  /* 0x0000000609067208 */ /* 0x000fe40006000200 */
[----:B------:R-:W-:Y:S01]  /*0940*/  @!P3 IADD3 R4, PT, PT, R7, 0x1, RZ ;  /* 0x000000010704b810 */ /* 0x000fe20007ffe0ff */
        /* <DEDUP_REMOVED lines=11> */
[----:B------:R-:W-:Y:S02]  /*0a00*/  FSEL R3, |R20|, R3, !P2 ;  /* 0x0000000314037208 */ /* 0x000fe40005000200 */
[----:B------:R-:W-:Y:S02]  /*0a10*/  @!P0 IADD3 R4, PT, PT, R7, 0x5, RZ ;  /* 0x0000000507048810 */ /* 0x000fe40007ffe0ff */
[----:B------:R-:W-:-:S04]  /*0a20*/  FSETP.GEU.AND P3, PT, |R22|, R3, PT ;  /* 0x000000031600720b */ /* 0x000fc80003f6e200 */
[----:B------:R-:W-:Y:S01]  /*0a30*/  FSEL R6, |R22|, R3, !P3 ;  /* 0x0000000316067208 */ /* 0x000fe20005800200 */
[----:B------:R-:W-:-:S08]  /*0a40*/  @!P2 VIADD R4, R7, 0x6 ;  /* 0x000000060704a836 */ /* 0x000fd00000000000 */
[C---:B------:R-:W-:Y:S02]  /*0a50*/  @!P3 VIADD R4, R7.reuse, 0x7 ;  /* 0x000000070704b836 */ /* 0x040fe40000000000 */
[----:B------:R-:W-:-:S07]  /*0a60*/  VIADD R7, R7, 0x8 ;  /* 0x0000000807077836 */ /* 0x000fce0000000000 */
.L_x_115:
        /* <DEDUP_REMOVED lines=10> */
[----:B------:R-:W4:Y:S01]  /*0b10*/  LDG.E R14, desc[UR10][R2.64+0xc] ;  /* 0x00000c0a020e7981 */ /* 0x000f22000c1e1900 */
[C---:B--2--5:R-:W-:Y:S01]  /*0b20*/  FADD R9, -R5.reuse, R8 ;  /* 0x0000000805097221 */ /* 0x064fe20000000100 */
[----:B---3--:R-:W-:-:S04]  /*0b30*/  FADD R11, -R5, R10 ;  /* 0x0000000a050b7221 */ /* 0x008fc80000000100 */
[----:B------:R-:W-:-:S04]  /*0b40*/  FSETP.GEU.AND P0, PT, |R9|, R6, PT ;  /* 0x000000060900720b */ /* 0x000fc80003f0e200 */
[----:B------:R-:W-:Y:S01]  /*0b50*/  FSEL R6, |R9|, R6, !P0 ;  /* 0x0000000609067208 */ /* 0x000fe20004000200 */
[----:B----4-:R-:W-:Y:S01]  /*0b60*/  FADD R9, -R5, R12 ;  /* 0x0000000c05097221 */ /* 0x010fe20000000100 */
[----:B------:R-:W-:Y:S02]  /*0b70*/  SEL R4, R7, R4, !P0 ;  /* 0x0000000407047207 */ /* 0x000fe40004000000 */
[----:B------:R-:W-:-:S04]  /*0b80*/  FSETP.GEU.AND P1, PT, |R11|, R6, PT ;  /* 0x000000060b00720b */ /* 0x000fc80003f2e200 */
[----:B------:R-:W-:Y:S01]  /*0b90*/  FSEL R6, |R11|, R6, !P1 ;  /* 0x000000060b067208 */ /* 0x000fe20004800200 */
[----:B------:R-:W-:-:S03]  /*0ba0*/  FADD R11, -R5, R14 ;  /* 0x0000000e050b7221 */ /* 0x000fc60000000100 */
        /* <DEDUP_REMOVED lines=8> */
.L_x_116:
[----:B------:R-:W-:Y:S05]  /*0c30*/  BRA.U !UP1, `(.L_x_112) ;  /* 0x0000000109407547 */ /* 0x000fea000b800000 */
[----:B------:R-:W0:Y:S01]  /*0c40*/  LDC.64 R2, c[0x0][0x390] ;  /* 0x0000e400ff027b82 */ /* 0x000e220000000a00 */
[----:B------:R-:W-:Y:S01]  /*0c50*/  UIADD3 UR4, UPT, UPT, -UR4, URZ, URZ ;  /* 0x000000ff04047290 */ /* 0x000fe2000fffe1ff */
[----:B0-----:R-:W-:-:S03]  /*0c60*/  IMAD.WIDE.U32 R2, R7, 0x4, R2 ;  /* 0x0000000407027825 */ /* 0x001fc600078e0002 */
[----:B------:R-:W-:-:S08]  /*0c70*/  MOV R8, R2 ;  /* 0x0000000200087202 */ /* 0x000fd00000000f00 */
.L_x_117:
[----:B------:R-:W-:-:S06]  /*0c80*/  IMAD.MOV.U32 R2, RZ, RZ, R8 ;  /* 0x000000ffff027224 */ /* 0x000fcc00078e0008 */
[----:B------:R0:W2:Y:S01]  /*0c90*/  LDG.E R2, desc[UR10][R2.64] ;  /* 0x0000000a02027981 */ /* 0x0000a2000c1e1900 */
[----:B------:R-:W-:Y:S01]  /*0ca0*/  UIADD3 UR4, UPT, UPT, UR4, 0x1, URZ ;  /* 0x0000000104047890 */ /* 0x000fe2000fffe0ff */
[----:B------:R-:W-:-:S03]  /*0cb0*/  IADD3 R8, P1, PT, R8, 0x4, RZ ;  /* 0x0000000408087810 */ /* 0x000fc60007f3e0ff */
[----:B------:R-:W-:Y:S02]  /*0cc0*/  UISETP.NE.AND UP0, UPT, UR4, URZ, UPT ;  /* 0x000000ff0400728c */ /* 0x000fe4000bf05270 */
[----:B0-----:R-:W-:Y:S02]  /*0cd0*/  IMAD.X R3, RZ, RZ, R3, P1 ;  /* 0x000000ffff037224 */ /* 0x001fe400008e0603 */
[----:B--2--5:R-:W-:-:S05]  /*0ce0*/  FADD R9, -R5, R2 ;  /* 0x0000000205097221 */ /* 0x024fca0000000100 */
[----:B------:R-:W-:-:S04]  /*0cf0*/  FSETP.GEU.AND P0, PT, |R9|, R6, PT ;  /* 0x000000060900720b */ /* 0x000fc80003f0e200 */
[C---:B------:R-:W-:Y:S01]  /*0d00*/  SEL R4, R7.reuse, R4, !P0 ;  /* 0x0000000407047207 */ /* 0x040fe20004000000 */
[----:B------:R-:W-:Y:S01]  /*0d10*/  VIADD R7, R7, 0x1 ;  /* 0x0000000107077836 */ /* 0x000fe20000000000 */
[----:B------:R-:W-:Y:S01]  /*0d20*/  FSEL R6, |R9|, R6, !P0 ;  /* 0x0000000609067208 */ /* 0x000fe20004000200 */
[----:B------:R-:W-:Y:S06]  /*0d30*/  BRA.U UP0, `(.L_x_117) ;  /* 0xfffffffd00d07547 */ /* 0x000fec000b83ffff */
.L_x_112:
[----:B------:R-:W0:Y:S01]  /*0d40*/  LDC.64 R2, c[0x0][0x3a8] ;  /* 0x0000ea00ff027b82 */ /* 0x000e220000000a00 */
[----:B------:R-:W-:-:S07]  /*0d50*/  HFMA2 R13, -RZ, RZ, 0, 5.9604644775390625e-08 ;  /* 0x00000001ff0d7431 */ /* 0x000fce00000001ff */
[----:B------:R-:W1:Y:S01]  /*0d60*/  LDC.64 R6, c[0x0][0x380] ;  /* 0x0000e000ff067b82 */ /* 0x000e620000000a00 */
[----:B-----5:R-:W-:-:S07]  /*0d70*/  IMAD.SHL.U32 R5, R0, 0x4, RZ ;  /* 0x0000000400057824 */ /* 0x020fce00078e00ff */
[----:B------:R-:W2:Y:S01]  /*0d80*/  LDC.64 R8, c[0x0][0x398] ;  /* 0x0000e600ff087b82 */ /* 0x000ea20000000a00 */
[----:B0-----:R-:W-:-:S06]  /*0d90*/  IMAD.WIDE R2, R4, 0x4, R2 ;  /* 0x0000000404027825 */ /* 0x001fcc00078e0202 */
[----:B------:R-:W3:Y:S01]  /*0da0*/  ATOMG.E.ADD.STRONG.GPU PT, R3, desc[UR10][R2.64], R13 ;  /* 0x8000000d020379a8 */ /* 0x000ee200081ef10a */
[----:B-1----:R-:W-:-:S05]  /*0db0*/  IMAD.WIDE R6, R5, 0x4, R6 ;  /* 0x0000000405067825 */ /* 0x002fca00078e0206 */
[----:B------:R-:W4:Y:S01]  /*0dc0*/  LDG.E R11, desc[UR10][R6.64] ;  /* 0x0000000a060b7981 */ /* 0x000f22000c1e1900 */
[----:B---3--:R-:W-:-:S04]  /*0dd0*/  IMAD R4, R4, UR12, R3 ;  /* 0x0000000c04047c24 */ /* 0x008fc8000f8e0203 */
[----:B------:R-:W-:-:S04]  /*0de0*/  IMAD.SHL.U32 R5, R4, 0x4, RZ ;  /* 0x0000000404057824 */ /* 0x000fc800078e00ff */
[----:B--2---:R-:W-:-:S05]  /*0df0*/  IMAD.WIDE R4, R5, 0x4, R8 ;  /* 0x0000000405047825 */ /* 0x004fca00078e0208 */
[----:B----4-:R-:W-:Y:S04]  /*0e00*/  STG.E desc[UR10][R4.64], R11 ;  /* 0x0000000b04007986 */ /* 0x010fe8000c10190a */
[----:B------:R-:W2:Y:S04]  /*0e10*/  LDG.E R9, desc[UR10][R6.64+0x4] ;  /* 0x0000040a06097981 */ /* 0x000ea8000c1e1900 */
[----:B--2---:R-:W-:Y:S04]  /*0e20*/  STG.E desc[UR10][R4.64+0x4], R9 ;  /* 0x0000040904007986 */ /* 0x004fe8000c10190a */
[----:B------:R-:W2:Y:S04]  /*0e30*/  LDG.E R3, desc[UR10][R6.64+0x8] ;  /* 0x0000080a06037981 */ /* 0x000ea8000c1e1900 */
[----:B--2---:R-:W-:Y:S04]  /*0e40*/  STG.E desc[UR10][R4.64+0x8], R3 ;  /* 0x0000080304007986 */ /* 0x004fe8000c10190a */
[----:B------:R-:W2:Y:S04]  /*0e50*/  LDG.E R13, desc[UR10][R6.64+0xc] ;  /* 0x00000c0a060d7981 */ /* 0x000ea8000c1e1900 */
[----:B--2---:R-:W-:Y:S01]  /*0e60*/  STG.E desc[UR10][R4.64+0xc], R13 ;  /* 0x00000c0d04007986 */ /* 0x004fe2000c10190a */
[----:B------:R-:W-:Y:S05]  /*0e70*/  EXIT ;  /* 0x000000000000794d */ /* 0x000fea0003800000 */
.L_x_118:
        /* <DEDUP_REMOVED lines=16> */
.L_x_162:


//--------------------- .text._Z8linspacePfffi    --------------------------
	.section	.text._Z8linspacePfffi,"ax",@progbits
	.align	128
        .global         _Z8linspacePfffi
        .type           _Z8linspacePfffi,@function
        .size           _Z8linspacePfffi,(.L_x_155 - _Z8linspacePfffi)
        .other          _Z8linspacePfffi,@"STO_CUDA_ENTRY STV_DEFAULT"
_Z8linspacePfffi:
.text._Z8linspacePfffi:
        /* <DEDUP_REMOVED lines=8> */
[----:B------:R-:W0:Y:S01]  /*0080*/  LDC.64 R6, c[0x0][0x388] ;  /* 0x0000e200ff067b82 */ /* 0x000e220000000a00 */
[----:B------:R-:W-:Y:S01]  /*0090*/  UIADD3 UR4, UPT, UPT, UR4, -0x1, URZ ;  /* 0xffffffff04047890 */ /* 0x000fe2000fffe0ff */
[----:B------:R-:W-:Y:S01]  /*00a0*/  I2FP.F32.S32 R0, R2 ;  /* 0x0000000200007245 */ /* 0x000fe20000201400 */
[----:B------:R-:W-:Y:S04]  /*00b0*/  BSSY.RECONVERGENT B0, `(.L_x_119) ;  /* 0x0000010000007945 */ /* 0x000fe80003800200 */
[----:B------:R-:W-:-:S04]  /*00c0*/  I2FP.F32.S32 R5, UR4 ;  /* 0x0000000400057c45 */ /* 0x000fc80008201400 */
[----:B------:R-:W1:Y:S01]  /*00d0*/  MUFU.RCP R4, R5 ;  /* 0x0000000500047308 */ /* 0x000e620000001000 */
[----:B------:R-:W2:Y:S01]  /*00e0*/  LDCU.64 UR4, c[0x0][0x358] ;  /* 0x00006b00ff0477ac */ /* 0x000ea20008000a00 */
[----:B0-----:R-:W-:-:S04]  /*00f0*/  FADD R3, R7, -R6 ;  /* 0x8000000607037221 */ /* 0x001fc80000000000 */
[----:B------:R-:W-:Y:S01]  /*0100*/  FMUL R0, R0, R3 ;  /* 0x0000000300007220 */ /* 0x000fe20000400000 */
[----:B-1----:R-:W-:-:S03]  /*0110*/  FFMA R7, -R5, R4, 1 ;  /* 0x3f80000005077423 */ /* 0x002fc60000000104 */
[----:B------:R-:W0:Y:S01]  /*0120*/  FCHK P0, R0, R5 ;  /* 0x0000000500007302 */ /* 0x000e220000000000 */
[----:B------:R-:W-:-:S04]  /*0130*/  FFMA R7, R4, R7, R4 ;  /* 0x0000000704077223 */ /* 0x000fc80000000004 */
[----:B------:R-:W-:-:S04]  /*0140*/  FFMA R4, R0, R7, RZ ;  /* 0x0000000700047223 */ /* 0x000fc800000000ff */
[----:B------:R-:W-:-:S04]  /*0150*/  FFMA R3, -R5, R4, R0 ;  /* 0x0000000405037223 */ /* 0x000fc80000000100 */
[----:B------:R-:W-:Y:S01]  /*0160*/  FFMA R7, R7, R3, R4 ;  /* 0x0000000307077223 */ /* 0x000fe20000000004 */
[----:B0-2---:R-:W-:Y:S06]  /*0170*/  @!P0 BRA `(.L_x_120) ;  /* 0x00000000000c8947 */ /* 0x005fec0003800000 */
[----:B------:R-:W-:-:S07]  /*0180*/  MOV R4, 0x1a0 ;  /* 0x000001a000047802 */ /* 0x000fce0000000f00 */
[----:B------:R-:W-:Y:S05]  /*0190*/  CALL.REL.NOINC `($__internal_2_$__cuda_sm3x_div_rn_noftz_f32_slowpath) ;  /* 0x0000000000207944 */ /* 0x000fea0003c00000 */
[----:B------:R-:W-:-:S07]  /*01a0*/  IMAD.MOV.U32 R7, RZ, RZ, R0 ;  /* 0x000000ffff077224 */ /* 0x000fce00078e0000 */
.L_x_120:
[----:B------:R-:W-:Y:S05]  /*01b0*/  BSYNC.RECONVERGENT B0 ;  /* 0x0000000000007941 */ /* 0x000fea0003800200 */
.L_x_119:
[----:B------:R-:W0:Y:S01]  /*01c0*/  LDC.64 R4, c[0x0][0x380] ;  /* 0x0000e000ff047b82 */ /* 0x000e220000000a00 */
[----:B------:R-:W1:Y:S02]  /*01d0*/  LDCU UR6, c[0x0][0x388] ;  /* 0x00007100ff0677ac */ /* 0x000e640008000800 */
[----:B-1----:R-:W-:Y:S01]  /*01e0*/  FADD R7, R7, UR6 ;  /* 0x0000000607077e21 */ /* 0x002fe20008000000 */
[----:B0-----:R-:W-:-:S05]  /*01f0*/  IMAD.WIDE R2, R2, 0x4, R4 ;  /* 0x0000000402027825 */ /* 0x001fca00078e0204 */
[----:B------:R-:W-:Y:S01]  /*0200*/  STG.E desc[UR4][R2.64], R7 ;  /* 0x0000000702007986 */ /* 0x000fe2000c101904 */
[----:B------:R-:W-:Y:S05]  /*0210*/  EXIT ;  /* 0x000000000000794d */ /* 0x000fea0003800000 */
        .weak           $__internal_2_$__cuda_sm3x_div_rn_noftz_f32_slowpath
        .type           $__internal_2_$__cuda_sm3x_div_rn_noftz_f32_slowpath,@function
        .size           $__internal_2_$__cuda_sm3x_div_rn_noftz_f32_slowpath,(.L_x_155 - $__internal_2_$__cuda_sm3x_div_rn_noftz_f32_slowpath)
$__internal_2_$__cuda_sm3x_div_rn_noftz_f32_slowpath:
[----:B------:R-:W-:Y:S01]  /*0220*/  SHF.R.U32.HI R6, RZ, 0x17, R5 ;  /* 0x00000017ff067819 */ /* 0x000fe20000011605 */
[----:B------:R-:W-:Y:S01]  /*0230*/  BSSY.RECONVERGENT B1, `(.L_x_121) ;  /* 0x0000064000017945 */ /* 0x000fe20003800200 */
[--C-:B------:R-:W-:Y:S01]  /*0240*/  SHF.R.U32.HI R3, RZ, 0x17, R0.reuse ;  /* 0x00000017ff037819 */ /* 0x100fe20000011600 */
[----:B------:R-:W-:Y:S01]  /*0250*/  IMAD.MOV.U32 R8, RZ, RZ, R0 ;  /* 0x000000ffff087224 */ /* 0x000fe200078e0000 */
[----:B------:R-:W-:Y:S02]  /*0260*/  LOP3.LUT R7, R6, 0xff, RZ, 0xc0, !PT ;  /* 0x000000ff06077812 */ /* 0x000fe400078ec0ff */
[----:B------:R-:W-:-:S03]  /*0270*/  LOP3.LUT R6, R3, 0xff, RZ, 0xc0, !PT ;  /* 0x000000ff03067812 */ /* 0x000fc600078ec0ff */
[----:B------:R-:W-:Y:S02]  /*0280*/  VIADD R11, R7, 0xffffffff ;  /* 0xffffffff070b7836 */ /* 0x000fe40000000000 */
[----:B------:R-:W-:-:S03]  /*0290*/  VIADD R10, R6, 0xffffffff ;  /* 0xffffffff060a7836 */ /* 0x000fc60000000000 */
[----:B------:R-:W-:-:S04]  /*02a0*/  ISETP.GT.U32.AND P0, PT, R11, 0xfd, PT ;  /* 0x000000fd0b00780c */ /* 0x000fc80003f04070 */
[----:B------:R-:W-:-:S13]  /*02b0*/  ISETP.GT.U32.OR P0, PT, R10, 0xfd, P0 ;  /* 0x000000fd0a00780c */ /* 0x000fda0000704470 */
[----:B------:R-:W-:Y:S01]  /*02c0*/  @!P0 IMAD.MOV.U32 R9, RZ, RZ, RZ ;  /* 0x000000ffff098224 */ /* 0x000fe200078e00ff */
[----:B------:R-:W-:Y:S06]  /*02d0*/  @!P0 BRA `(.L_x_122) ;  /* 0x0000000000608947 */ /* 0x000fec0003800000 */
[----:B------:R-:W-:Y:S01]  /*02e0*/  FSETP.GTU.FTZ.AND P0, PT, |R0|, +INF , PT ;  /* 0x7f8000000000780b */ /* 0x000fe20003f1c200 */
[----:B------:R-:W-:Y:S01]  /*02f0*/  IMAD.MOV.U32 R3, RZ, RZ, R5 ;  /* 0x000000ffff037224 */ /* 0x000fe200078e0005 */
        /* <DEDUP_REMOVED lines=17> */
[----:B------:R-:W-:Y:S02]  /*0410*/  @P0 IMAD.MOV.U32 R9, RZ, RZ, RZ ;  /* 0x000000ffff090224 */ /* 0x000fe400078e00ff */
[----:B------:R-:W-:Y:S01]  /*0420*/  @!P0 FFMA R8, R0, 1.84467440737095516160e+19, RZ ;  /* 0x5f80000000088823 */ /* 0x000fe200000000ff */
[----:B------:R-:W-:Y:S02]  /*0430*/  @!P0 IMAD.MOV.U32 R9, RZ, RZ, -0x40 ;  /* 0xffffffc0ff098424 */ /* 0x000fe400078e00ff */
[----:B------:R-:W-:Y:S02]  /*0440*/  @!P1 FFMA R5, R3, 1.84467440737095516160e+19, RZ ;  /* 0x5f80000003059823 */ /* 0x000fe400000000ff */
[----:B------:R-:W-:-:S07]  /*0450*/  @!P1 VIADD R9, R9, 0x40 ;  /* 0x0000004009099836 */ /* 0x000fce0000000000 */
.L_x_122:
[----:B------:R-:W-:Y:S01]  /*0460*/  LEA R0, R7, 0xc0800000, 0x17 ;  /* 0xc080000007007811 */ /* 0x000fe200078eb8ff */
[----:B------:R-:W-:Y:S01]  /*0470*/  VIADD R6, R6, 0xffffff81 ;  /* 0xffffff8106067836 */ /* 0x000fe20000000000 */
[----:B------:R-:W-:Y:S03]  /*0480*/  BSSY.RECONVERGENT B2, `(.L_x_127) ;  /* 0x0000035000027945 */ /* 0x000fe60003800200 */
[----:B------:R-:W-:Y:S02]  /*0490*/  IMAD.IADD R5, R5, 0x1, -R0 ;  /* 0x0000000105057824 */ /* 0x000fe400078e0a00 */
[C---:B------:R-:W-:Y:S01]  /*04a0*/  IMAD R0, R6.reuse, -0x800000, R8 ;  /* 0xff80000006007824 */ /* 0x040fe200078e0208 */
[----:B------:R-:W-:Y:S01]  /*04b0*/  IADD3 R6, PT, PT, R6, 0x7f, -R7 ;  /* 0x0000007f06067810 */ /* 0x000fe20007ffe807 */
[----:B------:R-:W0:Y:S01]  /*04c0*/  MUFU.RCP R3, R5 ;  /* 0x0000000500037308 */ /* 0x000e220000001000 */
[----:B------:R-:W-:-:S03]  /*04d0*/  FADD.FTZ R11, -R5, -RZ ;  /* 0x800000ff050b7221 */ /* 0x000fc60000010100 */
[----:B------:R-:W-:Y:S02]  /*04e0*/  IMAD.IADD R6, R6, 0x1, R9 ;  /* 0x0000000106067824 */ /* 0x000fe400078e0209 */
[----:B0-----:R-:W-:-:S04]  /*04f0*/  FFMA R10, R3, R11, 1 ;  /* 0x3f800000030a7423 */ /* 0x001fc8000000000b */
[----:B------:R-:W-:-:S04]  /*0500*/  FFMA R10, R3, R10, R3 ;  /* 0x0000000a030a7223 */ /* 0x000fc80000000003 */
[----:B------:R-:W-:-:S04]  /*0510*/  FFMA R3, R0, R10, RZ ;  /* 0x0000000a00037223 */ /* 0x000fc800000000ff */
[----:B------:R-:W-:-:S04]  /*0520*/  FFMA R8, R11, R3, R0 ;  /* 0x000000030b087223 */ /* 0x000fc80000000000 */
[----:B------:R-:W-:-:S04]  /*0530*/  FFMA R13, R10, R8, R3 ;  /* 0x000000080a0d7223 */ /* 0x000fc80000000003 */
[----:B------:R-:W-:-:S04]  /*0540*/  FFMA R8, R11, R13, R0 ;  /* 0x0000000d0b087223 */ /* 0x000fc80000000000 */
[----:B------:R-:W-:-:S05]  /*0550*/  FFMA R0, R10, R8, R13 ;  /* 0x000000080a007223 */ /* 0x000fca000000000d */
[----:B------:R-:W-:-:S04]  /*0560*/  SHF.R.U32.HI R3, RZ, 0x17, R0 ;  /* 0x00000017ff037819 */ /* 0x000fc80000011600 */
[----:B------:R-:W-:-:S05]  /*0570*/  LOP3.LUT R3, R3, 0xff, RZ, 0xc0, !PT ;  /* 0x000000ff03037812 */ /* 0x000fca00078ec0ff */
[----:B------:R-:W-:-:S04]  /*0580*/  IMAD.IADD R7, R3, 0x1, R6 ;  /* 0x0000000103077824 */ /* 0x000fc800078e0206 */
        /* <DEDUP_REMOVED lines=10> */
[CCC-:B------:R-:W-:Y:S01]  /*0630*/  FFMA.RZ R3, R10.reuse, R8.reuse, R13.reuse ;  /* 0x000000080a037223 */ /* 0x1c0fe2000000c00d */
[CCC-:B------:R-:W-:Y:S01]  /*0640*/  FFMA.RM R6, R10.reuse, R8.reuse, R13.reuse ;  /* 0x000000080a067223 */ /* 0x1c0fe2000000400d */
[C---:B------:R-:W-:Y:S02]  /*0650*/  ISETP.NE.AND P2, PT, R7.reuse, RZ, PT ;  /* 0x000000ff0700720c */ /* 0x040fe40003f45270 */
[----:B------:R-:W-:Y:S02]  /*0660*/  ISETP.NE.AND P1, PT, R7, RZ, PT ;  /* 0x000000ff0700720c */ /* 0x000fe40003f25270 */
[----:B------:R-:W-:Y:S01]  /*0670*/  LOP3.LUT R5, R3, 0x7fffff, RZ, 0xc0, !PT ;  /* 0x007fffff03057812 */ /* 0x000fe200078ec0ff */
[----:B------:R-:W-:Y:S01]  /*0680*/  FFMA.RP R3, R10, R8, R13 ;  /* 0x000000080a037223 */ /* 0x000fe2000000800d */
[----:B------:R-:W-:Y:S02]  /*0690*/  VIADD R8, R7, 0x20 ;  /* 0x0000002007087836 */ /* 0x000fe40000000000 */
[----:B------:R-:W-:Y:S01]  /*06a0*/  LOP3.LUT R5, R5, 0x800000, RZ, 0xfc, !PT ;  /* 0x0080000005057812 */ /* 0x000fe200078efcff */
[----:B------:R-:W-:Y:S01]  /*06b0*/  IMAD.MOV R7, RZ, RZ, -R7 ;  /* 0x000000ffff077224 */ /* 0x000fe200078e0a07 */
[----:B------:R-:W-:-:S02]  /*06c0*/  FSETP.NEU.FTZ.AND P0, PT, R3, R6, PT ;  /* 0x000000060300720b */ /* 0x000fc40003f1d000 */
[----:B------:R-:W-:Y:S02]  /*06d0*/  SHF.L.U32 R8, R5, R8, RZ ;  /* 0x0000000805087219 */ /* 0x000fe400000006ff */
[----:B------:R-:W-:Y:S02]  /*06e0*/  SEL R6, R7, RZ, P2 ;  /* 0x000000ff07067207 */ /* 0x000fe40001000000 */
[----:B------:R-:W-:Y:S02]  /*06f0*/  ISETP.NE.AND P1, PT, R8, RZ, P1 ;  /* 0x000000ff0800720c */ /* 0x000fe40000f25270 */
[----:B------:R-:W-:Y:S02]  /*0700*/  SHF.R.U32.HI R6, RZ, R6, R5 ;  /* 0x00000006ff067219 */ /* 0x000fe40000011605 */
[----:B------:R-:W-:Y:S02]  /*0710*/  PLOP3.LUT P0, PT, P0, P1, PT, 0xf8, 0x8f ;  /* 0x00000000008f781c */ /* 0x000fe40000703f70 */
[----:B------:R-:W-:-:S02]  /*0720*/  SHF.R.U32.HI R8, RZ, 0x1, R6 ;  /* 0x00000001ff087819 */ /* 0x000fc40000011606 */
[----:B------:R-:W-:-:S04]  /*0730*/  SEL R3, RZ, 0x1, !P0 ;  /* 0x00000001ff037807 */ /* 0x000fc80004000000 */
[----:B------:R-:W-:-:S04]  /*0740*/  LOP3.LUT R3, R3, 0x1, R8, 0xf8, !PT ;  /* 0x0000000103037812 */ /* 0x000fc800078ef808 */
[----:B------:R-:W-:-:S05]  /*0750*/  LOP3.LUT R3, R3, R6, RZ, 0xc0, !PT ;  /* 0x0000000603037212 */ /* 0x000fca00078ec0ff */
[----:B------:R-:W-:-:S05]  /*0760*/  IMAD.IADD R3, R8, 0x1, R3 ;  /* 0x0000000108037824 */ /* 0x000fca00078e0203 */
[----:B------:R-:W-:Y:S01]  /*0770*/  LOP3.LUT R0, R3, R0, RZ, 0xfc, !PT ;  /* 0x0000000003007212 */ /* 0x000fe200078efcff */
[----:B------:R-:W-:Y:S06]  /*0780*/  BRA `(.L_x_130) ;  /* 0x0000000000107947 */ /* 0x000fec0003800000 */
.L_x_129:
[----:B------:R-:W-:-:S04]  /*0790*/  LOP3.LUT R0, R0, 0x80000000, RZ, 0xc0, !PT ;  /* 0x8000000000007812 */ /* 0x000fc800078ec0ff */
[----:B------:R-:W-:Y:S01]  /*07a0*/  LOP3.LUT R0, R0, 0x7f800000, RZ, 0xfc, !PT ;  /* 0x7f80000000007812 */ /* 0x000fe200078efcff */
[----:B------:R-:W-:Y:S06]  /*07b0*/  BRA `(.L_x_130) ;  /* 0x0000000000047947 */ /* 0x000fec0003800000 */
.L_x_128:
[----:B------:R-:W-:-:S07]  /*07c0*/  IMAD R0, R6, 0x800000, R0 ;  /* 0x0080000006007824 */ /* 0x000fce00078e0200 */
.L_x_130:
[----:B------:R-:W-:Y:S05]  /*07d0*/  BSYNC.RECONVERGENT B2 ;  /* 0x0000000000027941 */ /* 0x000fea0003800200 */
.L_x_127:
[----:B------:R-:W-:Y:S05]  /*07e0*/  BRA `(.L_x_131) ;  /* 0x0000000000207947 */ /* 0x000fea0003800000 */
.L_x_126:
[----:B------:R-:W-:-:S04]  /*07f0*/  LOP3.LUT R0, R5, 0x80000000, R8, 0x48, !PT ;  /* 0x8000000005007812 */ /* 0x000fc800078e4808 */
[----:B------:R-:W-:Y:S01]  /*0800*/  LOP3.LUT R0, R0, 0x7f800000, RZ, 0xfc, !PT ;  /* 0x7f80000000007812 */ /* 0x000fe200078efcff */
[----:B------:R-:W-:Y:S06]  /*0810*/  BRA `(.L_x_131) ;  /* 0x0000000000147947 */ /* 0x000fec0003800000 */
.L_x_125:
[----:B------:R-:W-:Y:S01]  /*0820*/  LOP3.LUT R0, R5, 0x80000000, R8, 0x48, !PT ;  /* 0x8000000005007812 */ /* 0x000fe200078e4808 */
[----:B------:R-:W-:Y:S06]  /*0830*/  BRA `(.L_x_131) ;  /* 0x00000000000c7947 */ /* 0x000fec0003800000 */
.L_x_124:
[----:B------:R-:W0:Y:S01]  /*0840*/  MUFU.RSQ R0, -QNAN ;  /* 0xffc0000000007908 */ /* 0x000e220000001400 */
[----:B------:R-:W-:Y:S05]  /*0850*/  BRA `(.L_x_131) ;  /* 0x0000000000047947 */ /* 0x000fea0003800000 */
.L_x_123:
[----:B------:R-:W-:-:S07]  /*0860*/  FADD.FTZ R0, R0, R3 ;  /* 0x0000000300007221 */ /* 0x000fce0000010000 */
.L_x_131:
[----:B------:R-:W-:Y:S05]  /*0870*/  BSYNC.RECONVERGENT B1 ;  /* 0x0000000000017941 */ /* 0x000fea0003800200 */
.L_x_121:
[----:B------:R-:W-:-:S04]  /*0880*/  IMAD.MOV.U32 R5, RZ, RZ, 0x0 ;  /* 0x00000000ff057424 */ /* 0x000fc800078e00ff */
[----:B0-----:R-:W-:Y:S05]  /*0890*/  RET.REL.NODEC R4 `(_Z8linspacePfffi) ;  /* 0xfffffff404d87950 */ /* 0x001fea0003c3ffff */
.L_x_132:
        /* <DEDUP_REMOVED lines=14> */
.L_x_155:


//--------------------- .text._Z12computeOmegaPfS_i --------------------------
	.section	.text._Z12computeOmegaPfS_i,"ax",@progbits
	.align	128
        .global         _Z12computeOmegaPfS_i
        .type           _Z12computeOmegaPfS_i,@function
        .size           _Z12computeOmegaPfS_i,(.L_x_157 - _Z12computeOmegaPfS_i)
        .other          _Z12computeOmegaPfS_i,@"STO_CUDA_ENTRY STV_DEFAULT"
_Z12computeOmegaPfS_i:
.text._Z12computeOmegaPfS_i:
        /* <DEDUP_REMOVED lines=9> */
[----:B------:R-:W1:Y:S01]  /*0090*/  LDCU.64 UR4, c[0x0][0x358] ;  /* 0x00006b00ff0477ac */ /* 0x000e620008000a00 */
[----:B------:R-:W-:-:S04]  /*00a0*/  IMAD.SHL.U32 R5, R4, 0x4, RZ ;  /* 0x0000000404057824 */ /* 0x000fc800078e00ff */
[----:B0-----:R-:W-:-:S05]  /*00b0*/  IMAD.WIDE R2, R5, 0x4, R2 ;  /* 0x0000000405027825 */ /* 0x001fca00078e0202 */
[----:B-1----:R-:W2:Y:S04]  /*00c0*/  LDG.E R6, desc[UR4][R2.64+0x4] ;  /* 0x0000040402067981 */ /* 0x002ea8000c1e1900 */
[----:B------:R-:W3:Y:S04]  /*00d0*/  LDG.E R5, desc[UR4][R2.64] ;  /* 0x0000000402057981 */ /* 0x000ee8000c1e1900 */
[----:B------:R-:W4:Y:S01]  /*00e0*/  LDG.E R0, desc[UR4][R2.64+0x8] ;  /* 0x0000080402007981 */ /* 0x000f22000c1e1900 */
[----:B------:R-:W-:Y:S01]  /*00f0*/  BSSY.RECONVERGENT B0, `(.L_x_133) ;  /* 0x0000010000007945 */ /* 0x000fe20003800200 */
[----:B--2---:R-:W-:-:S04]  /*0100*/  FMUL R6, R6, R6 ;  /* 0x0000000606067220 */ /* 0x004fc80000400000 */
[----:B---3--:R-:W-:-:S04]  /*0110*/  FFMA R5, R5, R5, R6 ;  /* 0x0000000505057223 */ /* 0x008fc80000000006 */
[----:B----4-:R-:W-:-:S04]  /*0120*/  FFMA R5, R0, R0, R5 ;  /* 0x0000000000057223 */ /* 0x010fc80000000005 */
[----:B------:R-:W-:Y:S01]  /*0130*/  VIADD R7, R5, 0xf3000000 ;  /* 0xf300000005077836 */ /* 0x000fe20000000000 */
[----:B------:R0:W1:Y:S04]  /*0140*/  MUFU.RSQ R6, R5 ;  /* 0x0000000500067308 */ /* 0x0000680000001400 */
[----:B------:R-:W-:-:S13]  /*0150*/  ISETP.GT.U32.AND P0, PT, R7, 0x727fffff, PT ;  /* 0x727fffff0700780c */ /* 0x000fda0003f04070 */
[----:B01----:R-:W-:Y:S05]  /*0160*/  @!P0 BRA `(.L_x_134) ;  /* 0x0000000000108947 */ /* 0x003fea0003800000 */
[----:B------:R-:W-:-:S07]  /*0170*/  MOV R9, 0x190 ;  /* 0x0000019000097802 */ /* 0x000fce0000000f00 */
[----:B------:R-:W-:Y:S05]  /*0180*/  CALL.REL.NOINC `($__internal_3_$__cuda_sm20_sqrt_rn_f32_slowpath) ;  /* 0x0000000400047944 */ /* 0x000fea0003c00000 */
[----:B------:R-:W-:Y:S01]  /*0190*/  MOV R3, R5 ;  /* 0x0000000500037202 */ /* 0x000fe20000000f00 */
[----:B------:R-:W-:Y:S06]  /*01a0*/  BRA `(.L_x_135) ;  /* 0x0000000000107947 */ /* 0x000fec0003800000 */
.L_x_134:
[----:B------:R-:W-:Y:S01]  /*01b0*/  FMUL.FTZ R2, R5, R6 ;  /* 0x0000000605027220 */ /* 0x000fe20000410000 */
[----:B------:R-:W-:-:S03]  /*01c0*/  FMUL.FTZ R6, R6, 0.5 ;  /* 0x3f00000006067820 */ /* 0x000fc60000410000 */
[----:B------:R-:W-:-:S04]  /*01d0*/  FFMA R3, -R2, R2, R5 ;  /* 0x0000000202037223 */ /* 0x000fc80000000105 */
[----:B------:R-:W-:-:S07]  /*01e0*/  FFMA R3, R3, R6, R2 ;  /* 0x0000000603037223 */ /* 0x000fce0000000002 */
.L_x_135:
[----:B------:R-:W-:Y:S05]  /*01f0*/  BSYNC.RECONVERGENT B0 ;  /* 0x0000000000007941 */ /* 0x000fea0003800200 */
.L_x_133:
        /* <DEDUP_REMOVED lines=9> */
[----:B------:R-:W-:-:S07]  /*0290*/  MOV R2, 0x2b0 ;  /* 0x000002b000027802 */ /* 0x000fce0000000f00 */
[----:B------:R-:W-:Y:S05]  /*02a0*/  CALL.REL.NOINC `($__internal_4_$__cuda_sm3x_div_rn_noftz_f32_slowpath) ;  /* 0x0000000400147944 */ /* 0x000fea0003c00000 */
[----:B------:R-:W-:-:S07]  /*02b0*/  IMAD.MOV.U32 R2, RZ, RZ, R0 ;  /* 0x000000ffff027224 */ /* 0x000fce00078e0000 */
.L_x_137:
[----:B------:R-:W-:Y:S05]  /*02c0*/  BSYNC.RECONVERGENT B0 ;  /* 0x0000000000007941 */ /* 0x000fea0003800200 */
.L_x_136:
[----:B------:R-:W-:Y:S01]  /*02d0*/  IMAD.MOV.U32 R3, RZ, RZ, 0x3f000000 ;  /* 0x3f000000ff037424 */ /* 0x000fe200078e00ff */
[C---:B------:R-:W-:Y:S01]  /*02e0*/  FSETP.NEU.AND P1, PT, |R2|.reuse, 1, PT ;  /* 0x3f8000000200780b */ /* 0x040fe20003f2d200 */
[----:B------:R-:W-:Y:S01]  /*02f0*/  BSSY.RECONVERGENT B0, `(.L_x_138) ;  /* 0x0000026000007945 */ /* 0x000fe20003800200 */
[C---:B------:R-:W-:Y:S01]  /*0300*/  FSETP.GT.AND P0, PT, |R2|.reuse, 0.56000000238418579102, PT ;  /* 0x3f0f5c290200780b */ /* 0x040fe20003f04200 */
[----:B------:R-:W-:-:S04]  /*0310*/  FFMA R0, |R2|, -R3, 0.5 ;  /* 0x3f00000002007423 */ /* 0x000fc80000000a03 */
[----:B------:R-:W0:Y:S02]  /*0320*/  MUFU.RSQ R3, R0 ;  /* 0x0000000000037308 */ /* 0x000e240000001400 */
[----:B0-----:R-:W-:Y:S01]  /*0330*/  FMUL R5, R0, R3 ;  /* 0x0000000300057220 */ /* 0x001fe20000400000 */
[----:B------:R-:W-:-:S04]  /*0340*/  FMUL R6, R3, -0.5 ;  /* 0xbf00000003067820 */ /* 0x000fc80000400000 */
[----:B------:R-:W-:-:S04]  /*0350*/  FFMA R6, R5, R6, 0.5 ;  /* 0x3f00000005067423 */ /* 0x000fc80000000006 */
[----:B------:R-:W-:-:S05]  /*0360*/  FFMA R6, R5, R6, R5 ;  /* 0x0000000605067223 */ /* 0x000fca0000000005 */
[----:B------:R-:W-:Y:S01]  /*0370*/  FSEL R3, R6, RZ, P1 ;  /* 0x000000ff06037208 */ /* 0x000fe20000800000 */
[----:B------:R-:W-:-:S03]  /*0380*/  HFMA2 R6, -RZ, RZ, 1.3251953125, -55.71875 ;  /* 0x3d4dd2f7ff067431 */ /* 0x000fc600000001ff */
[----:B------:R-:W-:-:S05]  /*0390*/  FSEL R3, R3, |R2|, P0 ;  /* 0x4000000203037208 */ /* 0x000fca0000000000 */
[----:B------:R-:W-:-:S04]  /*03a0*/  FMUL R5, R3, R3 ;  /* 0x0000000303057220 */ /* 0x000fc80000400000 */
[----:B------:R-:W-:Y:S01]  /*03b0*/  FFMA R0, R5, R6, 0.018773360177874565125 ;  /* 0x3c99ca9705007423 */ /* 0x000fe20000000006 */
[----:B------:R-:W-:-:S03]  /*03c0*/  MOV R6, 0x40490fdb ;  /* 0x40490fdb00067802 */ /* 0x000fc60000000f00 */
[----:B------:R-:W-:-:S04]  /*03d0*/  FFMA R0, R5, R0, 0.046769052743911743164 ;  /* 0x3d3f90e805007423 */ /* 0x000fc80000000000 */
[----:B------:R-:W-:-:S04]  /*03e0*/  FFMA R0, R5, R0, 0.074823014438152313232 ;  /* 0x3d993ccf05007423 */ /* 0x000fc80000000000 */
[----:B------:R-:W-:-:S04]  /*03f0*/  FFMA R0, R5, R0, 0.16667181253433227539 ;  /* 0x3e2aac0405007423 */ /* 0x000fc80000000000 */
[----:B------:R-:W-:Y:S01]  /*0400*/  FMUL R0, R5, R0 ;  /* 0x0000000005007220 */ /* 0x000fe20000400000 */
[----:B------:R-:W-:-:S03]  /*0410*/  IMAD.MOV.U32 R5, RZ, RZ, 0x3fd774eb ;  /* 0x3fd774ebff057424 */ /* 0x000fc600078e00ff */
[----:B------:R-:W-:-:S04]  /*0420*/  FFMA R3, R3, R0, R3 ;  /* 0x0000000003037223 */ /* 0x000fc80000000003 */
[----:B------:R-:W-:-:S04]  /*0430*/  FMUL R0, R3, -2 ;  /* 0xc000000003007820 */ /* 0x000fc80000400000 */
[----:B------:R-:W-:Y:S01]  /*0440*/  @P0 FFMA R3, R5, 0.93318945169448852539, R0 ;  /* 0x3f6ee58105030823 */ /* 0x000fe20000000000 */
[----:B------:R-:W-:-:S04]  /*0450*/  IMAD.MOV.U32 R5, RZ, RZ, 0x3ea2f983 ;  /* 0x3ea2f983ff057424 */ /* 0x000fc800078e00ff */
[C---:B------:R-:W-:Y:S02]  /*0460*/  FSETP.NAN.AND P0, PT, R3.reuse, R3, PT ;  /* 0x000000030300720b */ /* 0x040fe40003f08000 */
[----:B------:R-:W-:-:S04]  /*0470*/  LOP3.LUT R2, R3, 0x80000000, R2, 0xb8, !PT ;  /* 0x8000000003027812 */ /* 0x000fc800078eb802 */
[----:B------:R-:W-:Y:S01]  /*0480*/  FSEL R0, R2, R3, !P0 ;  /* 0x0000000302007208 */ /* 0x000fe20004000000 */
[----:B------:R-:W-:-:S04]  /*0490*/  FFMA R2, R5, -R6, 1 ;  /* 0x3f80000005027423 */ /* 0x000fc80000000806 */
[----:B------:R-:W-:Y:S01]  /*04a0*/  FMUL R0, R0, 180 ;  /* 0x4334000000007820 */ /* 0x000fe20000400000 */
[----:B------:R-:W-:-:S03]  /*04b0*/  FFMA R3, R2, R5, 0.31830987334251403809 ;  /* 0x3ea2f98302037423 */ /* 0x000fc60000000005 */
[----:B------:R-:W0:Y:S01]  /*04c0*/  FCHK P0, R0, 3.1415927410125732422 ;  /* 0x40490fdb00007902 */ /* 0x000e220000000000 */
[----:B------:R-:W-:-:S04]  /*04d0*/  FFMA R2, R0, R3, RZ ;  /* 0x0000000300027223 */ /* 0x000fc800000000ff */
[----:B------:R-:W-:-:S04]  /*04e0*/  FFMA R5, R2, -3.1415927410125732422, R0 ;  /* 0xc0490fdb02057823 */ /* 0x000fc80000000000 */
[----:B------:R-:W-:Y:S01]  /*04f0*/  FFMA R7, R3, R5, R2 ;  /* 0x0000000503077223 */ /* 0x000fe20000000002 */
[----:B0-----:R-:W-:Y:S06]  /*0500*/  @!P0 BRA `(.L_x_139) ;  /* 0x0000000000108947 */ /* 0x001fec0003800000 */
[----:B------:R-:W-:Y:S01]  /*0510*/  IMAD.MOV.U32 R3, RZ, RZ, 0x40490fdb ;  /* 0x40490fdbff037424 */ /* 0x000fe200078e00ff */
[----:B------:R-:W-:-:S07]  /*0520*/  MOV R2, 0x540 ;  /* 0x0000054000027802 */ /* 0x000fce0000000f00 */
[----:B------:R-:W-:Y:S05]  /*0530*/  CALL.REL.NOINC `($__internal_4_$__cuda_sm3x_div_rn_noftz_f32_slowpath) ;  /* 0x0000000000707944 */ /* 0x000fea0003c00000 */
[----:B------:R-:W-:-:S07]  /*0540*/  IMAD.MOV.U32 R7, RZ, RZ, R0 ;  /* 0x000000ffff077224 */ /* 0x000fce00078e0000 */
.L_x_139:
[----:B------:R-:W-:Y:S05]  /*0550*/  BSYNC.RECONVERGENT B0 ;  /* 0x0000000000007941 */ /* 0x000fea0003800200 */
.L_x_138:
[----:B------:R-:W0:Y:S02]  /*0560*/  LDC.64 R2, c[0x0][0x388] ;  /* 0x0000e200ff027b82 */ /* 0x000e240000000a00 */
[----:B0-----:R-:W-:-:S05]  /*0570*/  IMAD.WIDE R4, R4, 0x4, R2 ;  /* 0x0000000404047825 */ /* 0x001fca00078e0202 */
[----:B------:R-:W-:Y:S01]  /*0580*/  STG.E desc[UR4][R4.64], R7 ;  /* 0x0000000704007986 */ /* 0x000fe2000c101904 */
[----:B------:R-:W-:Y:S05]  /*0590*/  EXIT ;  /* 0x000000000000794d */ /* 0x000fea0003800000 */
        .weak           $__internal_3_$__cuda_sm20_sqrt_rn_f32_slowpath
        .type           $__internal_3_$__cuda_sm20_sqrt_rn_f32_slowpath,@function
        .size           $__internal_3_$__cuda_sm20_sqrt_rn_f32_slowpath,($__internal_4_$__cuda_sm3x_div_rn_noftz_f32_slowpath - $__internal_3_$__cuda_sm20_sqrt_rn_f32_slowpath)
$__internal_3_$__cuda_sm20_sqrt_rn_f32_slowpath:
[----:B------:R-:W-:-:S13]  /*05a0*/  LOP3.LUT P0, RZ, R5, 0x7fffffff, RZ, 0xc0, !PT ;  /* 0x7fffffff05ff7812 */ /* 0x000fda000780c0ff */
[----:B------:R-:W-:Y:S05]  /*05b0*/  @!P0 BRA `(.L_x_140) ;  /* 0x0000000000448947 */ /* 0x000fea0003800000 */
[----:B------:R-:W-:Y:S02]  /*05c0*/  FSETP.GEU.FTZ.AND P0, PT, R5, RZ, PT ;  /* 0x000000ff0500720b */ /* 0x000fe40003f1e000 */
[----:B------:R-:W-:-:S11]  /*05d0*/  MOV R2, R5 ;  /* 0x0000000500027202 */ /* 0x000fd60000000f00 */
        /* <DEDUP_REMOVED lines=15> */
.L_x_140:
[----:B------:R-:W-:Y:S02]  /*06d0*/  HFMA2 R3, -RZ, RZ, 0, 0 ;  /* 0x00000000ff037431 */ /* 0x000fe400000001ff */
[----:B------:R-:W-:-:S04]  /*06e0*/  IMAD.MOV.U32 R2, RZ, RZ, R9 ;  /* 0x000000ffff027224 */ /* 0x000fc800078e0009 */
[----:B------:R-:W-:Y:S05]  /*06f0*/  RET.REL.NODEC R2 `(_Z12computeOmegaPfS_i) ;  /* 0xfffffff802407950 */ /* 0x000fea0003c3ffff */
        .weak           $__internal_4_$__cuda_sm3x_div_rn_noftz_f32_slowpath
        .type           $__internal_4_$__cuda_sm3x_div_rn_noftz_f32_slowpath,@function
        .size           $__internal_4_$__cuda_sm3x_div_rn_noftz_f32_slowpath,(.L_x_157 - $__internal_4_$__cuda_sm3x_div_rn_noftz_f32_slowpath)
$__internal_4_$__cuda_sm3x_div_rn_noftz_f32_slowpath:
        /* <DEDUP_REMOVED lines=34> */
.L_x_142:
[----:B------:R-:W-:Y:S01]  /*0920*/  LEA R6, R10, 0xc0800000, 0x17 ;  /* 0xc08000000a067811 */ /* 0x000fe200078eb8ff */
[----:B------:R-:W-:Y:S04]  /*0930*/  BSSY.RECONVERGENT B2, `(.L_x_147) ;  /* 0x0000036000027945 */ /* 0x000fe80003800200 */
[----:B------:R-:W-:Y:S01]  /*0940*/  IMAD.IADD R6, R3, 0x1, -R6 ;  /* 0x0000000103067824 */ /* 0x000fe200078e0a06 */
[----:B------:R-:W-:-:S03]  /*0950*/  IADD3 R3, PT, PT, R8, -0x7f, RZ ;  /* 0xffffff8108037810 */ /* 0x000fc60007ffe0ff */
[----:B------:R0:W1:Y:S01]  /*0960*/  MUFU.RCP R7, R6 ;  /* 0x0000000600077308 */ /* 0x0000620000001000 */
[----:B------:R-:W-:Y:S01]  /*0970*/  FADD.FTZ R9, -R6, -RZ ;  /* 0x800000ff06097221 */ /* 0x000fe20000010100 */
[C---:B------:R-:W-:Y:S01]  /*0980*/  IMAD R0, R3.reuse, -0x800000, R0 ;  /* 0xff80000003007824 */ /* 0x040fe200078e0200 */
        /* <DEDUP_REMOVED lines=28> */
[----:B------:R-:W-:Y:S01]  /*0b50*/  IADD3 R8, PT, PT, R9, 0x20, RZ ;  /* 0x0000002009087810 */ /* 0x000fe20007ffe0ff */
        /* <DEDUP_REMOVED lines=15> */
.L_x_149:
[----:B------:R-:W-:-:S04]  /*0c50*/  LOP3.LUT R0, R0, 0x80000000, RZ, 0xc0, !PT ;  /* 0x8000000000007812 */ /* 0x000fc800078ec0ff */
[----:B------:R-:W-:Y:S01]  /*0c60*/  LOP3.LUT R0, R0, 0x7f800000, RZ, 0xfc, !PT ;  /* 0x7f80000000007812 */ /* 0x000fe200078efcff */
[----:B------:R-:W-:Y:S06]  /*0c70*/  BRA `(.L_x_150) ;  /* 0x0000000000047947 */ /* 0x000fec0003800000 */
.L_x_148:
[----:B------:R-:W-:-:S07]  /*0c80*/  IMAD R0, R6, 0x800000, R0 ;  /* 0x0080000006007824 */ /* 0x000fce00078e0200 */
.L_x_150:
[----:B------:R-:W-:Y:S05]  /*0c90*/  BSYNC.RECONVERGENT B2 ;  /* 0x0000000000027941 */ /* 0x000fea0003800200 */
.L_x_147:
[----:B------:R-:W-:Y:S05]  /*0ca0*/  BRA `(.L_x_151) ;  /* 0x0000000000207947 */ /* 0x000fea0003800000 */
.L_x_146:
[----:B------:R-:W-:-:S04]  /*0cb0*/  LOP3.LUT R0, R3, 0x80000000, R0, 0x48, !PT ;  /* 0x8000000003007812 */ /* 0x000fc800078e4800 */
[----:B------:R-:W-:Y:S01]  /*0cc0*/  LOP3.LUT R0, R0, 0x7f800000, RZ, 0xfc, !PT ;  /* 0x7f80000000007812 */ /* 0x000fe200078efcff */
[----:B------:R-:W-:Y:S06]  /*0cd0*/  BRA `(.L_x_151) ;  /* 0x0000000000147947 */ /* 0x000fec0003800000 */
.L_x_145:
[----:B------:R-:W-:Y:S01]  /*0ce0*/  LOP3.LUT R0, R3, 0x80000000, R0, 0x48, !PT ;  /* 0x8000000003007812 */ /* 0x000fe200078e4800 */
[----:B------:R-:W-:Y:S06]  /*0cf0*/  BRA `(.L_x_151) ;  /* 0x00000000000c7947 */ /* 0x000fec0003800000 */
.L_x_144:
[----:B------:R-:W0:Y:S01]  /*0d00*/  MUFU.RSQ R0, -QNAN ;  /* 0xffc0000000007908 */ /* 0x000e220000001400 */
[----:B------:R-:W-:Y:S05]  /*0d10*/  BRA `(.L_x_151) ;  /* 0x0000000000047947 */ /* 0x000fea0003800000 */
.L_x_143:
[----:B------:R-:W-:-:S07]  /*0d20*/  FADD.FTZ R0, R0, R3 ;  /* 0x0000000300007221 */ /* 0x000fce0000010000 */
.L_x_151:
[----:B------:R-:W-:Y:S05]  /*0d30*/  BSYNC.RECONVERGENT B1 ;  /* 0x0000000000017941 */ /* 0x000fea0003800200 */
.L_x_141:
[----:B------:R-:W-:-:S04]  /*0d40*/  HFMA2 R3, -RZ, RZ, 0, 0 ;  /* 0x00000000ff037431 */ /* 0x000fc800000001ff */
[----:B0-----:R-:W-:Y:S05]  /*0d50*/  RET.REL.NODEC R2 `(_Z12computeOmegaPfS_i) ;  /* 0xfffffff002a87950 */ /* 0x001fea0003c3ffff */
.L_x_152:
        /* <DEDUP_REMOVED lines=10> */
.L_x_157:


//--------------------- .nv.global.init           --------------------------
	.section	.nv.global.init,"aw",@progbits
	.align	4
.nv.global.init:
	.type		__cudart_i2opi_f,@object
	.size		__cudart_i2opi_f,(.L_43 - __cudart_i2opi_f)
__cudart_i2opi_f:
        /*0000*/ 	.byte	0x41, 0x90, 0x43, 0x3c, 0x99, 0x95, 0x62, 0xdb, 0xc0, 0xdd, 0x34, 0xf5, 0xd1, 0x57, 0x27, 0xfc
        /*0010*/ 	.byte	0x29, 0x15, 0x44, 0x4e, 0x6e, 0x83, 0xf9, 0xa2
.L_43:


//--------------------- .nv.shared.reserved.0     --------------------------
	.section	.nv.shared.reserved.0,"aw",@nobits
	.weak		__nv_reservedSMEM_offset_0_alias
	.size		__nv_reservedSMEM_offset_0_alias, 0, 64
	.other		__nv_reservedSMEM_offset_0_alias,@"STO_CUDA_RESERVED_SHARED STV_DEFAULT"
__nv_reservedSMEM_offset_0_alias:
	.zero		0
	.zero		64


//--------------------- .nv.global                --------------------------
	.section	.nv.global,"aw",@nobits
.nv.global:
	.type		_ZN34_INTERNAL_3ae69424_4_k_cu_507384ac6thrust24THRUST_300001_SM_1000_NS3seqE,@object
	.size		_ZN34_INTERNAL_3ae69424_4_k_cu_507384ac6thrust24THRUST_300001_SM_1000_NS3seqE,(_ZN34_INTERNAL_3ae69424_4_k_cu_507384ac4cuda3std3__48in_placeE - _ZN34_INTERNAL_3ae69424_4_k_cu_507384ac6thrust24THRUST_300001_SM_1000_NS3seqE)
_ZN34_INTERNAL_3ae69424_4_k_cu_507384ac6thrust24THRUST_300001_SM_1000_NS3seqE:
	.zero		1
	.type		_ZN34_INTERNAL_3ae69424_4_k_cu_507384ac4cuda3std3__48in_placeE,@object
	.size		_ZN34_INTERNAL_3ae69424_4_k_cu_507384ac4cuda3std3__48in_placeE,(_ZN34_INTERNAL_3ae69424_4_k_cu_507384ac4cuda3std6ranges3__45__cpo4sizeE - _ZN34_INTERNAL_3ae69424_4_k_cu_507384ac4cuda3std3__48in_placeE)
_ZN34_INTERNAL_3ae69424_4_k_cu_507384ac4cuda3std3__48in_placeE:
	.zero		1
	.type		_ZN34_INTERNAL_3ae69424_4_k_cu_507384ac4cuda3std6ranges3__45__cpo4sizeE,@object
	.size		_ZN34_INTERNAL_3ae69424_4_k_cu_507384ac4cuda3std6ranges3__45__cpo4sizeE,(_ZN34_INTERNAL_3ae69424_4_k_cu_507384ac6thrust24THRUST_300001_SM_1000_NS12placeholders2_3E - _ZN34_INTERNAL_3ae69424_4_k_cu_507384ac4cuda3std6ranges3__45__cpo4sizeE)
_ZN34_INTERNAL_3ae69424_4_k_cu_507384ac4cuda3std6ranges3__45__cpo4sizeE:
	.zero		1
	.type		_ZN34_INTERNAL_3ae69424_4_k_cu_507384ac6thrust24THRUST_300001_SM_1000_NS12placeholders2_3E,@object
	.size		_ZN34_INTERNAL_3ae69424_4_k_cu_507384ac6thrust24THRUST_300001_SM_1000_NS12placeholders2_3E,(_ZN34_INTERNAL_3ae69424_4_k_cu_507384ac4cuda3std3__45__cpo6cbeginE - _ZN34_INTERNAL_3ae69424_4_k_cu_507384ac6thrust24THRUST_300001_SM_1000_NS12placeholders2_3E)
_ZN34_INTERNAL_3ae69424_4_k_cu_507384ac6thrust24THRUST_300001_SM_1000_NS12placeholders2_3E:
	.zero		1
	.type		_ZN34_INTERNAL_3ae69424_4_k_cu_507384ac4cuda3std3__45__cpo6cbeginE,@object
	.size		_ZN34_INTERNAL_3ae69424_4_k_cu_507384ac4cuda3std3__45__cpo6cbeginE,(_ZN34_INTERNAL_3ae69424_4_k_cu_507384ac4cuda3std6ranges3__45__cpo6cbeginE - _ZN34_INTERNAL_3ae69424_4_k_cu_507384ac4cuda3std3__45__cpo6cbeginE)
_ZN34_INTERNAL_3ae69424_4_k_cu_507384ac4cuda3std3__45__cpo6cbeginE:
	.zero		1
	.type		_ZN34_INTERNAL_3ae69424_4_k_cu_507384ac4cuda3std6ranges3__45__cpo6cbeginE,@object
	.size		_ZN34_INTERNAL_3ae69424_4_k_cu_507384ac4cuda3std6ranges3__45__cpo6cbeginE,(_ZN34_INTERNAL_3ae69424_4_k_cu_507384ac6thrust24THRUST_300001_SM_1000_NS12placeholders2_7E - _ZN34_INTERNAL_3ae69424_4_k_cu_507384ac4cuda3std6ranges3__45__cpo6cbeginE)
_ZN34_INTERNAL_3ae69424_4_k_cu_507384ac4cuda3std6ranges3__45__cpo6cbeginE:
	.zero		1
	.type		_ZN34_INTERNAL_3ae69424_4_k_cu_507384ac6thrust24THRUST_300001_SM_1000_NS12placeholders2_7E,@object
	.size		_ZN34_INTERNAL_3ae69424_4_k_cu_507384ac6thrust24THRUST_300001_SM_1000_NS12placeholders2_7E,(_ZN34_INTERNAL_3ae69424_4_k_cu_507384ac4cuda3std3__45__cpo7crbeginE - _ZN34_INTERNAL_3ae69424_4_k_cu_507384ac6thrust24THRUST_300001_SM_1000_NS12placeholders2_7E)
_ZN34_INTERNAL_3ae69424_4_k_cu_507384ac6thrust24THRUST_300001_SM_1000_NS12placeholders2_7E:
	.zero		1
	.type		_ZN34_INTERNAL_3ae69424_4_k_cu_507384ac4cuda3std3__45__cpo7crbeginE,@object
	.size		_ZN34_INTERNAL_3ae69424_4_k_cu_507384ac4cuda3std3__45__cpo7crbeginE,(_ZN34_INTERNAL_3ae69424_4_k_cu_507384ac4cuda3std6ranges3__45__cpo4nextE - _ZN34_INTERNAL_3ae69424_4_k_cu_507384ac4cuda3std3__45__cpo7crbeginE)
_ZN34_INTERNAL_3ae69424_4_k_cu_507384ac4cuda3std3__45__cpo7crbeginE:
	.zero		1
	.type		_ZN34_INTERNAL_3ae69424_4_k_cu_507384ac4cuda3std6ranges3__45__cpo4nextE,@object
	.size		_ZN34_INTERNAL_3ae69424_4_k_cu_507384ac4cuda3std6ranges3__45__cpo4nextE,(_ZN34_INTERNAL_3ae69424_4_k_cu_507384ac4cuda3std6ranges3__45__cpo4swapE - _ZN34_INTERNAL_3ae69424_4_k_cu_507384ac4cuda3std6ranges3__45__cpo4nextE)
_ZN34_INTERNAL_3ae69424_4_k_cu_507384ac4cuda3std6ranges3__45__cpo4nextE:
	.zero		1
	.type		_ZN34_INTERNAL_3ae69424_4_k_cu_507384ac4cuda3std6ranges3__45__cpo4swapE,@object
	.size		_ZN34_INTERNAL_3ae69424_4_k_cu_507384ac4cuda3std6ranges3__45__cpo4swapE,(_ZN34_INTERNAL_3ae69424_4_k_cu_507384ac6thrust24THRUST_300001_SM_1000_NS8cuda_cub10par_nosyncE - _ZN34_INTERNAL_3ae69424_4_k_cu_507384ac4cuda3std6ranges3__45__cpo4swapE)
_ZN34_INTERNAL_3ae69424_4_k_cu_507384ac4cuda3std6ranges3__45__cpo4swapE:
	.zero		1
	.type		_ZN34_INTERNAL_3ae69424_4_k_cu_507384ac6thrust24THRUST_300001_SM_1000_NS8cuda_cub10par_nosyncE,@object
	.size		_ZN34_INTERNAL_3ae69424_4_k_cu_507384ac6thrust24THRUST_300001_SM_1000_NS8cuda_cub10par_nosyncE,(_ZN34_INTERNAL_3ae69424_4_k_cu_507384ac6thrust24THRUST_300001_SM_1000_NS12placeholders2_9E - _ZN34_INTERNAL_3ae69424_4_k_cu_507384ac6thrust24THRUST_300001_SM_1000_NS8cuda_cub10par_nosyncE)
_ZN34_INTERNAL_3ae69424_4_k_cu_507384ac6thrust24THRUST_300001_SM_1000_NS8cuda_cub10par_nosyncE:
	.zero		1
	.type		_ZN34_INTERNAL_3ae69424_4_k_cu_507384ac6thrust24THRUST_300001_SM_1000_NS12placeholders2_9E,@object
	.size		_ZN34_INTERNAL_3ae69424_4_k_cu_507384ac6thrust24THRUST_300001_SM_1000_NS12placeholders2_9E,(_ZN34_INTERNAL_3ae69424_4_k_cu_507384ac4cuda3std3__436_GLOBAL__N__3ae69424_4_k_cu_507384ac6ignoreE - _ZN34_INTERNAL_3ae69424_4_k_cu_507384ac6thrust24THRUST_300001_SM_1000_NS12placeholders2_9E)
_ZN34_INTERNAL_3ae69424_4_k_cu_507384ac6thrust24THRUST_300001_SM_1000_NS12placeholders2_9E:
	.zero		1
	.type		_ZN34_INTERNAL_3ae69424_4_k_cu_507384ac4cuda3std3__436_GLOBAL__N__3ae69424_4_k_cu_507384ac6ignoreE,@object
	.size		_ZN34_INTERNAL_3ae69424_4_k_cu_507384ac4cuda3std3__436_GLOBAL__N__3ae69424_4_k_cu_507384ac6ignoreE,(_ZN34_INTERNAL_3ae69424_4_k_cu_507384ac4cuda3std6ranges3__45__cpo4dataE - _ZN34_INTERNAL_3ae69424_4_k_cu_507384ac4cuda3std3__436_GLOBAL__N__3ae69424_4_k_cu_507384ac6ignoreE)
_ZN34_INTERNAL_3ae69424_4_k_cu_507384ac4cuda3std3__436_GLOBAL__N__3ae69424_4_k_cu_507384ac6ignoreE:
	.zero		1
	.type		_ZN34_INTERNAL_3ae69424_4_k_cu_507384ac4cuda3std6ranges3__45__cpo4dataE,@object
	.size		_ZN34_INTERNAL_3ae69424_4_k_cu_507384ac4cuda3std6ranges3__45__cpo4dataE,(_ZN34_INTERNAL_3ae69424_4_k_cu_507384ac6thrust24THRUST_300001_SM_1000_NS12placeholders2_1E - _ZN34_INTERNAL_3ae69424_4_k_cu_507384ac4cuda3std6ranges3__45__cpo4dataE)
_ZN34_INTERNAL_3ae69424_4_k_cu_507384ac4cuda3std6ranges3__45__cpo4dataE:
	.zero		1
	.type		_ZN34_INTERNAL_3ae69424_4_k_cu_507384ac6thrust24THRUST_300001_SM_1000_NS12placeholders2_1E,@object
	.size		_ZN34_INTERNAL_3ae69424_4_k_cu_507384ac6thrust24THRUST_300001_SM_1000_NS12placeholders2_1E,(_ZN34_INTERNAL_3ae69424_4_k_cu_507384ac4cuda3std3__45__cpo5beginE - _ZN34_INTERNAL_3ae69424_4_k_cu_507384ac6thrust24THRUST_300001_SM_1000_NS12placeholders2_1E)
_ZN34_INTERNAL_3ae69424_4_k_cu_507384ac6thrust24THRUST_300001_SM_1000_NS12placeholders2_1E:
	.zero		1
	.type		_ZN34_INTERNAL_3ae69424_4_k_cu_507384ac4cuda3std3__45__cpo5beginE,@object
	.size		_ZN34_INTERNAL_3ae69424_4_k_cu_507384ac4cuda3std3__45__cpo5beginE,(_ZN34_INTERNAL_3ae69424_4_k_cu_507384ac4cuda3std6ranges3__45__cpo5beginE - _ZN34_INTERNAL_3ae69424_4_k_cu_507384ac4cuda3std3__45__cpo5beginE)
_ZN34_INTERNAL_3ae69424_4_k_cu_507384ac4cuda3std3__45__cpo5beginE:
	.zero		1
	.type		_ZN34_INTERNAL_3ae69424_4_k_cu_507384ac4cuda3std6ranges3__45__cpo5beginE,@object
	.size		_ZN34_INTERNAL_3ae69424_4_k_cu_507384ac4cuda3std6ranges3__45__cpo5beginE,(_ZN34_INTERNAL_3ae69424_4_k_cu_507384ac6thrust24THRUST_300001_SM_1000_NS12placeholders2_5E - _ZN34_INTERNAL_3ae69424_4_k_cu_507384ac4cuda3std6ranges3__45__cpo5beginE)
_ZN34_INTERNAL_3ae69424_4_k_cu_507384ac4cuda3std6ranges3__45__cpo5beginE:
	.zero		1
	.type		_ZN34_INTERNAL_3ae69424_4_k_cu_507384ac6thrust24THRUST_300001_SM_1000_NS12placeholders2_5E,@object
	.size		_ZN34_INTERNAL_3ae69424_4_k_cu_507384ac6thrust24THRUST_300001_SM_1000_NS12placeholders2_5E,(_ZN34_INTERNAL_3ae69424_4_k_cu_507384ac4cuda3std3__45__cpo6rbeginE - _ZN34_INTERNAL_3ae69424_4_k_cu_507384ac6thrust24THRUST_300001_SM_1000_NS12placeholders2_5E)
_ZN34_INTERNAL_3ae69424_4_k_cu_507384ac6thrust24THRUST_300001_SM_1000_NS12placeholders2_5E:
	.zero		1
	.type		_ZN34_INTERNAL_3ae69424_4_k_cu_507384ac4cuda3std3__45__cpo6rbeginE,@object
	.size		_ZN34_INTERNAL_3ae69424_4_k_cu_507384ac4cuda3std3__45__cpo6rbeginE,(_ZN34_INTERNAL_3ae69424_4_k_cu_507384ac4cuda3std6ranges3__45__cpo7advanceE - _ZN34_INTERNAL_3ae69424_4_k_cu_507384ac4cuda3std3__45__cpo6rbeginE)
_ZN34_INTERNAL_3ae69424_4_k_cu_507384ac4cuda3std3__45__cpo6rbeginE:
	.zero		1
	.type		_ZN34_INTERNAL_3ae69424_4_k_cu_507384ac4cuda3std6ranges3__45__cpo7advanceE,@object
	.size		_ZN34_INTERNAL_3ae69424_4_k_cu_507384ac4cuda3std6ranges3__45__cpo7advanceE,(_ZN34_INTERNAL_3ae69424_4_k_cu_507384ac4cuda3std3__47nulloptE - _ZN34_INTERNAL_3ae69424_4_k_cu_507384ac4cuda3std6ranges3__45__cpo7advanceE)
_ZN34_INTERNAL_3ae69424_4_k_cu_507384ac4cuda3std6ranges3__45__cpo7advanceE:
	.zero		1
	.type		_ZN34_INTERNAL_3ae69424_4_k_cu_507384ac4cuda3std3__47nulloptE,@object
	.size		_ZN34_INTERNAL_3ae69424_4_k_cu_507384ac4cuda3std3__47nulloptE,(_ZN34_INTERNAL_3ae69424_4_k_cu_507384ac4cuda3std6ranges3__45__cpo8distanceE - _ZN34_INTERNAL_3ae69424_4_k_cu_507384ac4cuda3std3__47nulloptE)
_ZN34_INTERNAL_3ae69424_4_k_cu_507384ac4cuda3std3__47nulloptE:
	.zero		1
	.type		_ZN34_INTERNAL_3ae69424_4_k_cu_507384ac4cuda3std6ranges3__45__cpo8distanceE,@object
	.size		_ZN34_INTERNAL_3ae69424_4_k_cu_507384ac4cuda3std6ranges3__45__cpo8distanceE,(_ZN34_INTERNAL_3ae69424_4_k_cu_507384ac6thrust24THRUST_300001_SM_1000_NS12placeholders3_10E - _ZN34_INTERNAL_3ae69424_4_k_cu_507384ac4cuda3std6ranges3__45__cpo8distanceE)
_ZN34_INTERNAL_3ae69424_4_k_cu_507384ac4cuda3std6ranges3__45__cpo8distanceE:
	.zero		1
	.type		_ZN34_INTERNAL_3ae69424_4_k_cu_507384ac6thrust24THRUST_300001_SM_1000_NS12placeholders3_10E,@object
	.size		_ZN34_INTERNAL_3ae69424_4_k_cu_507384ac6thrust24THRUST_300001_SM_1000_NS12placeholders3_10E,(_ZN34_INTERNAL_3ae69424_4_k_cu_507384ac4cuda3std3__419piecewise_constructE - _ZN34_INTERNAL_3ae69424_4_k_cu_507384ac6thrust24THRUST_300001_SM_1000_NS12placeholders3_10E)
_ZN34_INTERNAL_3ae69424_4_k_cu_507384ac6thrust24THRUST_300001_SM_1000_NS12placeholders3_10E:
	.zero		1
	.type		_ZN34_INTERNAL_3ae69424_4_k_cu_507384ac4cuda3std3__419piecewise_constructE,@object
	.size		_ZN34_INTERNAL_3ae69424_4_k_cu_507384ac4cuda3std3__419piecewise_constructE,(_ZN34_INTERNAL_3ae69424_4_k_cu_507384ac4cuda3std6ranges3__45__cpo5cdataE - _ZN34_INTERNAL_3ae69424_4_k_cu_507384ac4cuda3std3__419piecewise_constructE)
_ZN34_INTERNAL_3ae69424_4_k_cu_507384ac4cuda3std3__419piecewise_constructE:
	.zero		1
	.type		_ZN34_INTERNAL_3ae69424_4_k_cu_507384ac4cuda3std6ranges3__45__cpo5cdataE,@object
	.size		_ZN34_INTERNAL_3ae69424_4_k_cu_507384ac4cuda3std6ranges3__45__cpo5cdataE,(_ZN34_INTERNAL_3ae69424_4_k_cu_507384ac6thrust24THRUST_300001_SM_1000_NS12placeholders2_2E - _ZN34_INTERNAL_3ae69424_4_k_cu_507384ac4cuda3std6ranges3__45__cpo5cdataE)
_ZN34_INTERNAL_3ae69424_4_k_cu_507384ac4cuda3std6ranges3__45__cpo5cdataE:
	.zero		1
	.type		_ZN34_INTERNAL_3ae69424_4_k_cu_507384ac6thrust24THRUST_300001_SM_1000_NS12placeholders2_2E,@object
	.size		_ZN34_INTERNAL_3ae69424_4_k_cu_507384ac6thrust24THRUST_300001_SM_1000_NS12placeholders2_2E,(_ZN34_INTERNAL_3ae69424_4_k_cu_507384ac4cuda3std3__45__cpo3endE - _ZN34_INTERNAL_3ae69424_4_k_cu_507384ac6thrust24THRUST_300001_SM_1000_NS12placeholders2_2E)
_ZN34_INTERNAL_3ae69424_4_k_cu_507384ac6thrust24THRUST_300001_SM_1000_NS12placeholders2_2E:
	.zero		1
	.type		_ZN34_INTERNAL_3ae69424_4_k_cu_507384ac4cuda3std3__45__cpo3endE,@object
	.size		_ZN34_INTERNAL_3ae69424_4_k_cu_507384ac4cuda3std3__45__cpo3endE,(_ZN34_INTERNAL_3ae69424_4_k_cu_507384ac4cuda3std6ranges3__45__cpo3endE - _ZN34_INTERNAL_3ae69424_4_k_cu_507384ac4cuda3std3__45__cpo3endE)
_ZN34_INTERNAL_3ae69424_4_k_cu_507384ac4cuda3std3__45__cpo3endE:
	.zero		1
	.type		_ZN34_INTERNAL_3ae69424_4_k_cu_507384ac4cuda3std6ranges3__45__cpo3endE,@object
	.size		_ZN34_INTERNAL_3ae69424_4_k_cu_507384ac4cuda3std6ranges3__45__cpo3endE,(_ZN34_INTERNAL_3ae69424_4_k_cu_507384ac6thrust24THRUST_300001_SM_1000_NS12placeholders2_6E - _ZN34_INTERNAL_3ae69424_4_k_cu_507384ac4cuda3std6ranges3__45__cpo3endE)
_ZN34_INTERNAL_3ae69424_4_k_cu_507384ac4cuda3std6ranges3__45__cpo3endE:
	.zero		1
	.type		_ZN34_INTERNAL_3ae69424_4_k_cu_507384ac6thrust24THRUST_300001_SM_1000_NS12placeholders2_6E,@object
	.size		_ZN34_INTERNAL_3ae69424_4_k_cu_507384ac6thrust24THRUST_300001_SM_1000_NS12placeholders2_6E,(_ZN34_INTERNAL_3ae69424_4_k_cu_507384ac4cuda3std3__45__cpo4rendE - _ZN34_INTERNAL_3ae69424_4_k_cu_507384ac6thrust24THRUST_300001_SM_1000_NS12placeholders2_6E)
_ZN34_INTERNAL_3ae69424_4_k_cu_507384ac6thrust24THRUST_300001_SM_1000_NS12placeholders2_6E:
	.zero		1
	.type		_ZN34_INTERNAL_3ae69424_4_k_cu_507384ac4cuda3std3__45__cpo4rendE,@object
	.size		_ZN34_INTERNAL_3ae69424_4_k_cu_507384ac4cuda3std3__45__cpo4rendE,(_ZN34_INTERNAL_3ae69424_4_k_cu_507384ac4cuda3std6ranges3__45__cpo9iter_swapE - _ZN34_INTERNAL_3ae69424_4_k_cu_507384ac4cuda3std3__45__cpo4rendE)
_ZN34_INTERNAL_3ae69424_4_k_cu_507384ac4cuda3std3__45__cpo4rendE:
	.zero		1
	.type		_ZN34_INTERNAL_3ae69424_4_k_cu_507384ac4cuda3std6ranges3__45__cpo9iter_swapE,@object
	.size		_ZN34_INTERNAL_3ae69424_4_k_cu_507384ac4cuda3std6ranges3__45__cpo9iter_swapE,(_ZN34_INTERNAL_3ae69424_4_k_cu_507384ac4cuda3std3__48unexpectE - _ZN34_INTERNAL_3ae69424_4_k_cu_507384ac4cuda3std6ranges3__45__cpo9iter_swapE)
_ZN34_INTERNAL_3ae69424_4_k_cu_507384ac4cuda3std6ranges3__45__cpo9iter_swapE:
	.zero		1
	.type		_ZN34_INTERNAL_3ae69424_4_k_cu_507384ac4cuda3std3__48unexpectE,@object
	.size		_ZN34_INTERNAL_3ae69424_4_k_cu_507384ac4cuda3std3__48unexpectE,(_ZN34_INTERNAL_3ae69424_4_k_cu_507384ac6thrust24THRUST_300001_SM_1000_NS8cuda_cub3parE - _ZN34_INTERNAL_3ae69424_4_k_cu_507384ac4cuda3std3__48unexpectE)
_ZN34_INTERNAL_3ae69424_4_k_cu_507384ac4cuda3std3__48unexpectE:
	.zero		1
	.type		_ZN34_INTERNAL_3ae69424_4_k_cu_507384ac6thrust24THRUST_300001_SM_1000_NS8cuda_cub3parE,@object
	.size		_ZN34_INTERNAL_3ae69424_4_k_cu_507384ac6thrust24THRUST_300001_SM_1000_NS8cuda_cub3parE,(_ZN34_INTERNAL_3ae69424_4_k_cu_507384ac6thrust24THRUST_300001_SM_1000_NS12placeholders2_4E - _ZN34_INTERNAL_3ae69424_4_k_cu_507384ac6thrust24THRUST_300001_SM_1000_NS8cuda_cub3parE)
_ZN34_INTERNAL_3ae69424_4_k_cu_507384ac6thrust24THRUST_300001_SM_1000_NS8cuda_cub3parE:
	.zero		1
	.type		_ZN34_INTERNAL_3ae69424_4_k_cu_507384ac6thrust24THRUST_300001_SM_1000_NS12placeholders2_4E,@object
	.size		_ZN34_INTERNAL_3ae69424_4_k_cu_507384ac6thrust24THRUST_300001_SM_1000_NS12placeholders2_4E,(_ZN34_INTERNAL_3ae69424_4_k_cu_507384ac4cuda3std3__45__cpo4cendE - _ZN34_INTERNAL_3ae69424_4_k_cu_507384ac6thrust24THRUST_300001_SM_1000_NS12placeholders2_4E)
_ZN34_INTERNAL_3ae69424_4_k_cu_507384ac6thrust24THRUST_300001_SM_1000_NS12placeholders2_4E:
	.zero		1
	.type		_ZN34_INTERNAL_3ae69424_4_k_cu_507384ac4cuda3std3__45__cpo4cendE,@object
	.size		_ZN34_INTERNAL_3ae69424_4_k_cu_507384ac4cuda3std3__45__cpo4cendE,(_ZN34_INTERNAL_3ae69424_4_k_cu_507384ac4cuda3std6ranges3__45__cpo4cendE - _ZN34_INTERNAL_3ae69424_4_k_cu_507384ac4cuda3std3__45__cpo4cendE)
_ZN34_INTERNAL_3ae69424_4_k_cu_507384ac4cuda3std3__45__cpo4cendE:
	.zero		1
	.type		_ZN34_INTERNAL_3ae69424_4_k_cu_507384ac4cuda3std6ranges3__45__cpo4cendE,@object
	.size		_ZN34_INTERNAL_3ae69424_4_k_cu_507384ac4cuda3std6ranges3__45__cpo4cendE,(_ZN34_INTERNAL_3ae69424_4_k_cu_507384ac4cuda3std3__420unreachable_sentinelE - _ZN34_INTERNAL_3ae69424_4_k_cu_507384ac4cuda3std6ranges3__45__cpo4cendE)
_ZN34_INTERNAL_3ae69424_4_k_cu_507384ac4cuda3std6ranges3__45__cpo4cendE:
	.zero		1
	.type		_ZN34_INTERNAL_3ae69424_4_k_cu_507384ac4cuda3std3__420unreachable_sentinelE,@object
	.size		_ZN34_INTERNAL_3ae69424_4_k_cu_507384ac4cuda3std3__420unreachable_sentinelE,(_ZN34_INTERNAL_3ae69424_4_k_cu_507384ac4cuda3std6ranges3__45__cpo5ssizeE - _ZN34_INTERNAL_3ae69424_4_k_cu_507384ac4cuda3std3__420unreachable_sentinelE)
_ZN34_INTERNAL_3ae69424_4_k_cu_507384ac4cuda3std3__420unreachable_sentinelE:
	.zero		1
	.type		_ZN34_INTERNAL_3ae69424_4_k_cu_507384ac4cuda3std6ranges3__45__cpo5ssizeE,@object
	.size		_ZN34_INTERNAL_3ae69424_4_k_cu_507384ac4cuda3std6ranges3__45__cpo5ssizeE,(_ZN34_INTERNAL_3ae69424_4_k_cu_507384ac6thrust24THRUST_300001_SM_1000_NS12placeholders2_8E - _ZN34_INTERNAL_3ae69424_4_k_cu_507384ac4cuda3std6ranges3__45__cpo5ssizeE)
_ZN34_INTERNAL_3ae69424_4_k_cu_507384ac4cuda3std6ranges3__45__cpo5ssizeE:
	.zero		1
	.type		_ZN34_INTERNAL_3ae69424_4_k_cu_507384ac6thrust24THRUST_300001_SM_1000_NS12placeholders2_8E,@object
	.size		_ZN34_INTERNAL_3ae69424_4_k_cu_507384ac6thrust24THRUST_300001_SM_1000_NS12placeholders2_8E,(_ZN34_INTERNAL_3ae69424_4_k_cu_507384ac4cuda3std3__45__cpo5crendE - _ZN34_INTERNAL_3ae69424_4_k_cu_507384ac6thrust24THRUST_300001_SM_1000_NS12placeholders2_8E)
_ZN34_INTERNAL_3ae69424_4_k_cu_507384ac6thrust24THRUST_300001_SM_1000_NS12placeholders2_8E:
	.zero		1
	.type		_ZN34_INTERNAL_3ae69424_4_k_cu_507384ac4cuda3std3__45__cpo5crendE,@object
	.size		_ZN34_INTERNAL_3ae69424_4_k_cu_507384ac4cuda3std3__45__cpo5crendE,(_ZN34_INTERNAL_3ae69424_4_k_cu_507384ac4cuda3std6ranges3__45__cpo4prevE - _ZN34_INTERNAL_3ae69424_4_k_cu_507384ac4cuda3std3__45__cpo5crendE)
_ZN34_INTERNAL_3ae69424_4_k_cu_507384ac4cuda3std3__45__cpo5crendE:
	.zero		1
	.type		_ZN34_INTERNAL_3ae69424_4_k_cu_507384ac4cuda3std6ranges3__45__cpo4prevE,@object
	.size		_ZN34_INTERNAL_3ae69424_4_k_cu_507384ac4cuda3std6ranges3__45__cpo4prevE,(_ZN34_INTERNAL_3ae69424_4_k_cu_507384ac4cuda3std6ranges3__45__cpo9iter_moveE - _ZN34_INTERNAL_3ae69424_4_k_cu_507384ac4cuda3std6ranges3__45__cpo4prevE)
_ZN34_INTERNAL_3ae69424_4_k_cu_507384ac4cuda3std6ranges3__45__cpo4prevE:
	.zero		1
	.type		_ZN34_INTERNAL_3ae69424_4_k_cu_507384ac4cuda3std6ranges3__45__cpo9iter_moveE,@object
	.size		_ZN34_INTERNAL_3ae69424_4_k_cu_507384ac4cuda3std6ranges3__45__cpo9iter_moveE,(_ZN34_INTERNAL_3ae69424_4_k_cu_507384ac6thrust24THRUST_300001_SM_1000_NS6system6detail10sequential3seqE - _ZN34_INTERNAL_3ae69424_4_k_cu_507384ac4cuda3std6ranges3__45__cpo9iter_moveE)
_ZN34_INTERNAL_3ae69424_4_k_cu_507384ac4cuda3std6ranges3__45__cpo9iter_moveE:
	.zero		1
	.type		_ZN34_INTERNAL_3ae69424_4_k_cu_507384ac6thrust24THRUST_300001_SM_1000_NS6system6detail10sequential3seqE,@object
	.size		_ZN34_INTERNAL_3ae69424_4_k_cu_507384ac6thrust24THRUST_300001_SM_1000_NS6system6detail10sequential3seqE,(.L_31 - _ZN34_INTERNAL_3ae69424_4_k_cu_507384ac6thrust24THRUST_300001_SM_1000_NS6system6detail10sequential3seqE)
_ZN34_INTERNAL_3ae69424_4_k_cu_507384ac6thrust24THRUST_300001_SM_1000_NS6system6detail10sequential3seqE:
	.zero		1
.L_31:


//--------------------- .nv.constant0._ZN3cub18CUB_300001_SM_10006detail8for_each13static_kernelINS2_12policy_hub_t12policy_500_tEmN6thrust24THRUST_300001_SM_1000_NS8cuda_cub20__uninitialized_fill7functorINS7_10device_ptrIiEEiEEEEvT0_T1_ --------------------------
	.section	.nv.constant0._ZN3cub18CUB_300001_SM_10006detail8for_each13static_kernelINS2_12policy_hub_t12policy_500_tEmN6thrust24THRUST_300001_SM_1000_NS8cuda_cub20__uninitialized_fill7functorINS7_10device_ptrIiEEiEEEEvT0_T1_,"a",@progbits
	.sectionflags	@""
	.align	4
.nv.constant0._ZN3cub18CUB_300001_SM_10006detail8for_each13static_kernelINS2_12policy_hub_t12policy_500_tEmN6thrust24THRUST_300001_SM_1000_NS8cuda_cub20__uninitialized_fill7functorINS7_10device_ptrIiEEiEEEEvT0_T1_:
	.zero		920


//--------------------- .nv.constant0._ZN3cub18CUB_300001_SM_10006detail8for_each13static_kernelINS2_12policy_hub_t12policy_500_tEmN6thrust24THRUST_300001_SM_1000_NS8cuda_cub20__uninitialized_fill7functorINS7_10device_ptrIfEEfEEEEvT0_T1_ --------------------------
	.section	.nv.constant0._ZN3cub18CUB_300001_SM_10006detail8for_each13static_kernelINS2_12policy_hub_t12policy_500_tEmN6thrust24THRUST_300001_SM_1000_NS8cuda_cub20__uninitialized_fill7functorINS7_10device_ptrIfEEfEEEEvT0_T1_,"a",@progbits
	.sectionflags	@""
	.align	4
.nv.constant0._ZN3cub18CUB_300001_SM_10006detail8for_each13static_kernelINS2_12policy_hub_t12policy_500_tEmN6thrust24THRUST_300001_SM_1000_NS8cuda_cub20__uninitialized_fill7functorINS7_10device_ptrIfEEfEEEEvT0_T1_:
	.zero		920


//--------------------- .nv.constant0._ZN3cub18CUB_300001_SM_10006detail11EmptyKernelIvEEvv --------------------------
	.section	.nv.constant0._ZN3cub18CUB_300001_SM_10006detail11EmptyKernelIvEEvv,"a",@progbits
	.sectionflags	@""
	.align	4
.nv.constant0._ZN3cub18CUB_300001_SM_10006detail11EmptyKernelIvEEvv:
	.zero		896


//--------------------- .nv.constant0._Z8resamplePfS_PiS0_iiiS_S_ifi --------------------------
	.section	.nv.constant0._Z8resamplePfS_PiS0_iiiS_S_ifi,"a",@progbits
	.sectionflags	@""
	.align	4
.nv.constant0._Z8resamplePfS_PiS0_iiiS_S_ifi:
	.zero		972


//--------------------- .nv.constant0._Z14createClustersPfS_S_S_iiPi --------------------------
	.section	.nv.constant0._Z14createClustersPfS_S_S_iiPi,"a",@progbits
	.sectionflags	@""
	.align	4
.nv.constant0._Z14createClustersPfS_S_S_iiPi:
	.zero		944


//--------------------- .nv.constant0._Z8linspacePfffi --------------------------
	.section	.nv.constant0._Z8linspacePfffi,"a",@progbits
	.sectionflags	@""
	.align	4
.nv.constant0._Z8linspacePfffi:
	.zero		916


//--------------------- .nv.constant0._Z12computeOmegaPfS_i --------------------------
	.section	.nv.constant0._Z12computeOmegaPfS_i,"a",@progbits
	.sectionflags	@""
	.align	4
.nv.constant0._Z12computeOmegaPfS_i:
	.zero		916


//--------------------- SYMBOLS --------------------------

	.type		.nv.reservedSmem.offset0,@object
	.size		.nv.reservedSmem.offset0,0x4
